	.target	sm_90a

	.elftype	@"ET_EXEC"


//--------------------- .note.nv.tkinfo           --------------------------
	.section	.note.nv.tkinfo,"",@"SHT_NOTE"
	.sectionflags	@"SHF_NOTE_NV_TKINFO"
	.tkinfo
        /*0018*/ 	.word	0x00000002
        /*0030*/ 	.string	""
        /*0030*/ 	.string	"ptxas"
        /*0030*/ 	.string	"Cuda compilation tools, release 13.0, V13.0.88"
        /*0030*/ 	.string	"Build cuda_13.0.r13.0/compiler.36424714_0"
        /*0030*/ 	.string	"-arch sm_90a -m 64 "



//--------------------- .note.nv.cuinfo           --------------------------
	.section	.note.nv.cuinfo,"",@"SHT_NOTE"
	.sectionflags	@"SHF_NOTE_NV_CUINFO"
        /*0018*/ 	.short	0x0002
        /*001a*/ 	.short	0x005a
        /*001c*/ 	.short	0x0082
	.zero		2


//--------------------- .nv.info                  --------------------------
	.section	.nv.info,"",@"SHT_CUDA_INFO"
	.align	4


	//----- nvinfo : EIATTR_REGCOUNT
	.align		4
        /*0000*/ 	.byte	0x04, 0x2f
        /*0002*/ 	.short	(.L_15 - .L_14)
	.align		4
.L_14:
        /*0004*/ 	.word	index@(_ZN7cutlass13device_kernelINS_4gemm6kernel13GemmUniversalIN4cute5tupleIJiiiiEEENS1_10collective13CollectiveMmaINS1_34MainloopSm90TmaGmmaWarpSpecializedILi7ENS5_IJNS4_1CILi2EEENSA_ILi1EEESC_EEENS1_35KernelTmaWarpSpecializedCooperativeEEENS5_IJNSA_ILi128EEESG_NSA_ILi64EEEEEENS_6half_tENS5_IJSC_llEEESJ_NS5_IJlSC_lEEENS4_8TiledMMAINS4_8MMA_AtomIJNS4_4SM904GMMA26MMA_64x128x16_F32F16F16_SSILNSP_5MajorE1ELSR_0ELNSP_7ScaleInE1ELSS_1EEEEEENS4_6LayoutISD_NS5_IJSC_NSA_ILi0EEESW_EEEEENS5_IJNS4_10UnderscoreESZ_SZ_EEEEENS4_13SM90_TMA_LOADENS4_14ComposedLayoutINS4_7SwizzleILi3ELi4ELi3EEENS4_18smem_ptr_flag_bitsILi16EEENSV_INS5_IJSH_NSA_ILi8EEEEEENS5_IJSC_SH_EEEEEEEvNS4_8identityENS4_23SM90_TMA_LOAD_MULTICASTENS13_IS15_S17_NSV_INS5_IJS18_SH_EEENS5_IJSH_SC_EEEEEEEvS1D_EENS_8epilogue10collective6detail29Sm90TmaWarpSpecializedAdapterINS1L_15DefaultEpilogueISJ_SL_SL_NS1K_6thread17LinearCombinationISJ_Li1EffLNS1P_9ScaleType4KindE0ELNS_15FloatRoundStyleE2ESJ_EENS1_15EpilogueDefaultEEEEEvvEEEEvNT_6ParamsE)
        /*0008*/ 	.word	0x000000a8


	//----- nvinfo : EIATTR_FRAME_SIZE
	.align		4
.L_15:
        /*000c*/ 	.byte	0x04, 0x11
        /*000e*/ 	.short	(.L_17 - .L_16)
	.align		4
.L_16:
        /*0010*/ 	.word	index@(_ZN7cutlass13device_kernelINS_4gemm6kernel13GemmUniversalIN4cute5tupleIJiiiiEEENS1_10collective13CollectiveMmaINS1_34MainloopSm90TmaGmmaWarpSpecializedILi7ENS5_IJNS4_1CILi2EEENSA_ILi1EEESC_EEENS1_35KernelTmaWarpSpecializedCooperativeEEENS5_IJNSA_ILi128EEESG_NSA_ILi64EEEEEENS_6half_tENS5_IJSC_llEEESJ_NS5_IJlSC_lEEENS4_8TiledMMAINS4_8MMA_AtomIJNS4_4SM904GMMA26MMA_64x128x16_F32F16F16_SSILNSP_5MajorE1ELSR_0ELNSP_7ScaleInE1ELSS_1EEEEEENS4_6LayoutISD_NS5_IJSC_NSA_ILi0EEESW_EEEEENS5_IJNS4_10UnderscoreESZ_SZ_EEEEENS4_13SM90_TMA_LOADENS4_14ComposedLayoutINS4_7SwizzleILi3ELi4ELi3EEENS4_18smem_ptr_flag_bitsILi16EEENSV_INS5_IJSH_NSA_ILi8EEEEEENS5_IJSC_SH_EEEEEEEvNS4_8identityENS4_23SM90_TMA_LOAD_MULTICASTENS13_IS15_S17_NSV_INS5_IJS18_SH_EEENS5_IJSH_SC_EEEEEEEvS1D_EENS_8epilogue10collective6detail29Sm90TmaWarpSpecializedAdapterINS1L_15DefaultEpilogueISJ_SL_SL_NS1K_6thread17LinearCombinationISJ_Li1EffLNS1P_9ScaleType4KindE0ELNS_15FloatRoundStyleE2ESJ_EENS1_15EpilogueDefaultEEEEEvvEEEEvNT_6ParamsE)
        /*0014*/ 	.word	0x00000000


	//----- nvinfo : EIATTR_MIN_STACK_SIZE
	.align		4
.L_17:
        /*0018*/ 	.byte	0x04, 0x12
        /*001a*/ 	.short	(.L_19 - .L_18)
	.align		4
.L_18:
        /*001c*/ 	.word	index@(_ZN7cutlass13device_kernelINS_4gemm6kernel13GemmUniversalIN4cute5tupleIJiiiiEEENS1_10collective13CollectiveMmaINS1_34MainloopSm90TmaGmmaWarpSpecializedILi7ENS5_IJNS4_1CILi2EEENSA_ILi1EEESC_EEENS1_35KernelTmaWarpSpecializedCooperativeEEENS5_IJNSA_ILi128EEESG_NSA_ILi64EEEEEENS_6half_tENS5_IJSC_llEEESJ_NS5_IJlSC_lEEENS4_8TiledMMAINS4_8MMA_AtomIJNS4_4SM904GMMA26MMA_64x128x16_F32F16F16_SSILNSP_5MajorE1ELSR_0ELNSP_7ScaleInE1ELSS_1EEEEEENS4_6LayoutISD_NS5_IJSC_NSA_ILi0EEESW_EEEEENS5_IJNS4_10UnderscoreESZ_SZ_EEEEENS4_13SM90_TMA_LOADENS4_14ComposedLayoutINS4_7SwizzleILi3ELi4ELi3EEENS4_18smem_ptr_flag_bitsILi16EEENSV_INS5_IJSH_NSA_ILi8EEEEEENS5_IJSC_SH_EEEEEEEvNS4_8identityENS4_23SM90_TMA_LOAD_MULTICASTENS13_IS15_S17_NSV_INS5_IJS18_SH_EEENS5_IJSH_SC_EEEEEEEvS1D_EENS_8epilogue10collective6detail29Sm90TmaWarpSpecializedAdapterINS1L_15DefaultEpilogueISJ_SL_SL_NS1K_6thread17LinearCombinationISJ_Li1EffLNS1P_9ScaleType4KindE0ELNS_15FloatRoundStyleE2ESJ_EENS1_15EpilogueDefaultEEEEEvvEEEEvNT_6ParamsE)
        /*0020*/ 	.word	0x00000000
.L_19:


//--------------------- .nv.compat                --------------------------
	.section	.nv.compat,"",@"SHT_CUDA_COMPAT_INFO"
	.align	4
        /*0000*/ 	.byte	0x02, 0x09, 0x01, 0x00, 0x02, 0x02, 0x04, 0x00, 0x02, 0x05, 0x05, 0x00, 0x03, 0x07, 0x01, 0x01
        /*0010*/ 	.byte	0x02, 0x03, 0x01, 0x00, 0x02, 0x06, 0x01, 0x00, 0x04, 0x0b, 0x08, 0x00, 0x00, 0x00, 0x00, 0x00
        /*0020*/ 	.byte	0x00, 0x00, 0x00, 0x00


//--------------------- .nv.info._ZN7cutlass13device_kernelINS_4gemm6kernel13GemmUniversalIN4cute5tupleIJiiiiEEENS1_10collective13CollectiveMmaINS1_34MainloopSm90TmaGmmaWarpSpecializedILi7ENS5_IJNS4_1CILi2EEENSA_ILi1EEESC_EEENS1_35KernelTmaWarpSpecializedCooperativeEEENS5_IJNSA_ILi128EEESG_NSA_ILi64EEEEEENS_6half_tENS5_IJSC_llEEESJ_NS5_IJlSC_lEEENS4_8TiledMMAINS4_8MMA_AtomIJNS4_4SM904GMMA26MMA_64x128x16_F32F16F16_SSILNSP_5MajorE1ELSR_0ELNSP_7ScaleInE1ELSS_1EEEEEENS4_6LayoutISD_NS5_IJSC_NSA_ILi0EEESW_EEEEENS5_IJNS4_10UnderscoreESZ_SZ_EEEEENS4_13SM90_TMA_LOADENS4_14ComposedLayoutINS4_7SwizzleILi3ELi4ELi3EEENS4_18smem_ptr_flag_bitsILi16EEENSV_INS5_IJSH_NSA_ILi8EEEEEENS5_IJSC_SH_EEEEEEEvNS4_8identityENS4_23SM90_TMA_LOAD_MULTICASTENS13_IS15_S17_NSV_INS5_IJS18_SH_EEENS5_IJSH_SC_EEEEEEEvS1D_EENS_8epilogue10collective6detail29Sm90TmaWarpSpecializedAdapterINS1L_15DefaultEpilogueISJ_SL_SL_NS1K_6thread17LinearCombinationISJ_Li1EffLNS1P_9ScaleType4KindE0ELNS_15FloatRoundStyleE2ESJ_EENS1_15EpilogueDefaultEEEEEvvEEEEvNT_6ParamsE --------------------------
	.section	.nv.info._ZN7cutlass13device_kernelINS_4gemm6kernel13GemmUniversalIN4cute5tupleIJiiiiEEENS1_10collective13CollectiveMmaINS1_34MainloopSm90TmaGmmaWarpSpecializedILi7ENS5_IJNS4_1CILi2EEENSA_ILi1EEESC_EEENS1_35KernelTmaWarpSpecializedCooperativeEEENS5_IJNSA_ILi128EEESG_NSA_ILi64EEEEEENS_6half_tENS5_IJSC_llEEESJ_NS5_IJlSC_lEEENS4_8TiledMMAINS4_8MMA_AtomIJNS4_4SM904GMMA26MMA_64x128x16_F32F16F16_SSILNSP_5MajorE1ELSR_0ELNSP_7ScaleInE1ELSS_1EEEEEENS4_6LayoutISD_NS5_IJSC_NSA_ILi0EEESW_EEEEENS5_IJNS4_10UnderscoreESZ_SZ_EEEEENS4_13SM90_TMA_LOADENS4_14ComposedLayoutINS4_7SwizzleILi3ELi4ELi3EEENS4_18smem_ptr_flag_bitsILi16EEENSV_INS5_IJSH_NSA_ILi8EEEEEENS5_IJSC_SH_EEEEEEEvNS4_8identityENS4_23SM90_TMA_LOAD_MULTICASTENS13_IS15_S17_NSV_INS5_IJS18_SH_EEENS5_IJSH_SC_EEEEEEEvS1D_EENS_8epilogue10collective6detail29Sm90TmaWarpSpecializedAdapterINS1L_15DefaultEpilogueISJ_SL_SL_NS1K_6thread17LinearCombinationISJ_Li1EffLNS1P_9ScaleType4KindE0ELNS_15FloatRoundStyleE2ESJ_EENS1_15EpilogueDefaultEEEEEvvEEEEvNT_6ParamsE,"",@"SHT_CUDA_INFO"
	.sectionflags	@""
	.align	4


	//----- nvinfo : EIATTR_CUDA_API_VERSION
	.align		4
        /*0000*/ 	.byte	0x04, 0x37
        /*0002*/ 	.short	(.L_21 - .L_20)
.L_20:
        /*0004*/ 	.word	0x00000082


	//----- nvinfo : EIATTR_KPARAM_INFO
	.align		4
.L_21:
        /*0008*/ 	.byte	0x04, 0x17
        /*000a*/ 	.short	(.L_23 - .L_22)
.L_22:
        /*000c*/ 	.word	0x00000000
        /*0010*/ 	.short	0x0000
        /*0012*/ 	.short	0x0070
        /*0014*/ 	.byte	0x00, 0xf0, 0x01, 0x10


	//----- nvinfo : EIATTR_SPARSE_MMA_MASK
	.align		4
.L_23:
        /*0018*/ 	.byte	0x03, 0x50
        /*001a*/ 	.short	0x0000


	//----- nvinfo : EIATTR_MAXREG_COUNT
	.align		4
        /*001c*/ 	.byte	0x03, 0x1b
        /*001e*/ 	.short	0x00a8


	//----- nvinfo : EIATTR_NUM_BARRIERS
	.align		4
        /*0020*/ 	.byte	0x02, 0x4c
        /*0022*/ 	.byte	0x01
	.zero		1


	//----- nvinfo : EIATTR_EXTERNS
	.align		4
        /*0024*/ 	.byte	0x04, 0x0f
        /*0026*/ 	.short	(.L_25 - .L_24)


	//   ....[0]....
	.align		4
.L_24:
        /*0028*/ 	.word	index@(__assertfail)


	//----- nvinfo : EIATTR_MERCURY_ISA_VERSION
	.align		4
.L_25:
        /*002c*/ 	.byte	0x03, 0x5f
        /*002e*/ 	.short	0x0101


	//----- nvinfo : EIATTR_INT_WARP_WIDE_INSTR_OFFSETS
	.align		4
        /*0030*/ 	.byte	0x04, 0x31
        /*0032*/ 	.short	(.L_27 - .L_26)


	//   ....[0]....
.L_26:
        /*0034*/ 	.word	0x000004e0


	//   ....[1]....
        /*0038*/ 	.word	0x00000510


	//   ....[2]....
        /*003c*/ 	.word	0x000006b0


	//----- nvinfo : EIATTR_COOP_GROUP_MASK_REGIDS
	.align		4
.L_27:
        /*0040*/ 	.byte	0x04, 0x29
        /*0042*/ 	.short	(.L_29 - .L_28)


	//   ....[0]....
.L_28:
        /*0044*/ 	.word	0xffffffff


	//   ....[1]....
        /*0048*/ 	.word	0xffffffff


	//   ....[2]....
        /*004c*/ 	.word	0xffffffff


	//   ....[3]....
        /*0050*/ 	.word	0xffffffff


	//   ....[4]....
        /*0054*/ 	.word	0xffffffff


	//   ....[5]....
        /*0058*/ 	.word	0xffffffff


	//----- nvinfo : EIATTR_COOP_GROUP_INSTR_OFFSETS
	.align		4
.L_29:
        /*005c*/ 	.byte	0x04, 0x28
        /*005e*/ 	.short	(.L_31 - .L_30)


	//   ....[0]....
.L_30:
        /*0060*/ 	.word	0x00000060


	//   ....[1]....
        /*0064*/ 	.word	0x00000070


	//   ....[2]....
        /*0068*/ 	.word	0x00000130


	//   ....[3]....
        /*006c*/ 	.word	0x00000330


	//   ....[4]....
        /*0070*/ 	.word	0x00000860


	//   ....[5]....
        /*0074*/ 	.word	0x000014e0


	//----- nvinfo : EIATTR_REG_RECONFIG
	.align		4
.L_31:
        /*0078*/ 	.byte	0x01, 0x54
	.zero		2


	//----- nvinfo : EIATTR_SYSCALL_OFFSETS
	.align		4
        /*007c*/ 	.byte	0x04, 0x46
        /*007e*/ 	.short	(.L_33 - .L_32)


	//   ....[0]....
.L_32:
        /*0080*/ 	.word	0x000016c0


	//----- nvinfo : EIATTR_MBARRIER_INSTR_OFFSETS
	.align		4
.L_33:
        /*0084*/ 	.byte	0x04, 0x39
        /*0086*/ 	.short	(.L_35 - .L_34)


	//   ....[0]....
.L_34:
        /*0088*/ 	.word	0x00000230
        /*008c*/ 	.word	0x000000ff
        /*0090*/ 	.word	0x00000000
        /*0094*/ 	.short	0x0100
        /*0096*/ 	.byte	0x08
	.zero		1


	//   ....[1]....
        /*0098*/ 	.word	0x00000240
        /*009c*/ 	.word	0x000000ff
        /*00a0*/ 	.word	0x00000038
        /*00a4*/ 	.short	0x0100
        /*00a6*/ 	.byte	0x08
	.zero		1


	//   ....[2]....
        /*00a8*/ 	.word	0x00000250
        /*00ac*/ 	.word	0x000000ff
        /*00b0*/ 	.word	0x00000008
        /*00b4*/ 	.short	0x0100
        /*00b6*/ 	.byte	0x08
	.zero		1


	//   ....[3]....
        /*00b8*/ 	.word	0x00000260
        /*00bc*/ 	.word	0x000000ff
        /*00c0*/ 	.word	0x00000040
        /*00c4*/ 	.short	0x0100
        /*00c6*/ 	.byte	0x08
	.zero		1


	//   ....[4]....
        /*00c8*/ 	.word	0x00000270
        /*00cc*/ 	.word	0x000000ff
        /*00d0*/ 	.word	0x00000010
        /*00d4*/ 	.short	0x0100
        /*00d6*/ 	.byte	0x08
	.zero		1


	//   ....[5]....
        /*00d8*/ 	.word	0x00000280
        /*00dc*/ 	.word	0x000000ff
        /*00e0*/ 	.word	0x00000048
        /*00e4*/ 	.short	0x0100
        /*00e6*/ 	.byte	0x08
	.zero		1


	//   ....[6]....
        /*00e8*/ 	.word	0x00000290
        /*00ec*/ 	.word	0x000000ff
        /*00f0*/ 	.word	0x00000018
        /*00f4*/ 	.short	0x0100
        /*00f6*/ 	.byte	0x08
	.zero		1


	//   ....[7]....
        /*00f8*/ 	.word	0x000002a0
        /*00fc*/ 	.word	0x000000ff
        /*0100*/ 	.word	0x00000050
        /*0104*/ 	.short	0x0100
        /*0106*/ 	.byte	0x08
	.zero		1


	//   ....[8]....
        /*0108*/ 	.word	0x000002b0
        /*010c*/ 	.word	0x000000ff
        /*0110*/ 	.word	0x00000020
        /*0114*/ 	.short	0x0100
        /*0116*/ 	.byte	0x08
	.zero		1


	//   ....[9]....
        /*0118*/ 	.word	0x000002c0
        /*011c*/ 	.word	0x000000ff
        /*0120*/ 	.word	0x00000058
        /*0124*/ 	.short	0x0100
        /*0126*/ 	.byte	0x08
	.zero		1


	//   ....[10]....
        /*0128*/ 	.word	0x000002d0
        /*012c*/ 	.word	0x000000ff
        /*0130*/ 	.word	0x00000028
        /*0134*/ 	.short	0x0100
        /*0136*/ 	.byte	0x08
	.zero		1


	//   ....[11]....
        /*0138*/ 	.word	0x000002e0
        /*013c*/ 	.word	0x000000ff
        /*0140*/ 	.word	0x00000060
        /*0144*/ 	.short	0x0100
        /*0146*/ 	.byte	0x08
	.zero		1


	//   ....[12]....
        /*0148*/ 	.word	0x000002f0
        /*014c*/ 	.word	0x000000ff
        /*0150*/ 	.word	0x00000030
        /*0154*/ 	.short	0x0100
        /*0156*/ 	.byte	0x08
	.zero		1


	//   ....[13]....
        /*0158*/ 	.word	0x00000300
        /*015c*/ 	.word	0x000000ff
        /*0160*/ 	.word	0x00000068
        /*0164*/ 	.short	0x0100
        /*0166*/ 	.byte	0x08
	.zero		1


	//   ....[14]....
        /*0168*/ 	.word	0x00000740
        /*016c*/ 	.word	0x000000ff
        /*0170*/ 	.word	0x00000080
        /*0174*/ 	.short	0x0100
        /*0176*/ 	.byte	0x06
	.zero		1


	//   ....[15]....
        /*0178*/ 	.word	0x000007e0
        /*017c*/ 	.word	0x000000ff
        /*0180*/ 	.word	0x00000088
        /*0184*/ 	.short	0x0100
        /*0186*/ 	.byte	0x06
	.zero		1


	//   ....[16]....
        /*0188*/ 	.word	0x00001780
        /*018c*/ 	.word	0x00000003
        /*0190*/ 	.word	0x00000000
        /*0194*/ 	.short	0x010a
        /*0196*/ 	.byte	0x3f
	.zero		1


	//   ....[17]....
        /*0198*/ 	.word	0x000017e0
        /*019c*/ 	.word	0x00000003
        /*01a0*/ 	.word	0x00000000
        /*01a4*/ 	.short	0x010a
        /*01a6*/ 	.byte	0x3f
	.zero		1


	//   ....[18]....
        /*01a8*/ 	.word	0x00001b60
        /*01ac*/ 	.word	0x00000005
        /*01b0*/ 	.word	0x00000000
        /*01b4*/ 	.short	0x010a
        /*01b6*/ 	.byte	0x3f
	.zero		1


	//   ....[19]....
        /*01b8*/ 	.word	0x00001ba0
        /*01bc*/ 	.word	0x00000005
        /*01c0*/ 	.word	0x00000000
        /*01c4*/ 	.short	0x010a
        /*01c6*/ 	.byte	0x3f
	.zero		1


	//   ....[20]....
        /*01c8*/ 	.word	0x00001e00
        /*01cc*/ 	.word	0x00000004
        /*01d0*/ 	.word	0x00000000
        /*01d4*/ 	.short	0x0101
        /*01d6*/ 	.byte	0x3f
	.zero		1


	//   ....[21]....
        /*01d8*/ 	.word	0x00002020
        /*01dc*/ 	.word	0x00000000
        /*01e0*/ 	.word	0x00000000
        /*01e4*/ 	.short	0x0101
        /*01e6*/ 	.byte	0x3f
	.zero		1


	//   ....[22]....
        /*01e8*/ 	.word	0x000071b0
        /*01ec*/ 	.word	0x00000017
        /*01f0*/ 	.word	0x00000038
        /*01f4*/ 	.short	0x010a
        /*01f6*/ 	.byte	0x3f
	.zero		1


	//   ....[23]....
        /*01f8*/ 	.word	0x00007600
        /*01fc*/ 	.word	0x00000006
        /*0200*/ 	.word	0x00000088
        /*0204*/ 	.short	0x0101
        /*0206*/ 	.byte	0x3f
	.zero		1


	//   ....[24]....
        /*0208*/ 	.word	0x00007d00
        /*020c*/ 	.word	0x00000007
        /*0210*/ 	.word	0x00000000
        /*0214*/ 	.short	0x010a
        /*0216*/ 	.byte	0x3f
	.zero		1


	//   ....[25]....
        /*0218*/ 	.word	0x00007d80
        /*021c*/ 	.word	0x00000006
        /*0220*/ 	.word	0x00000000
        /*0224*/ 	.short	0x010a
        /*0226*/ 	.byte	0x3f
	.zero		1


	//   ....[26]....
        /*0228*/ 	.word	0x00007e10
        /*022c*/ 	.word	0x00000007
        /*0230*/ 	.word	0x00000000
        /*0234*/ 	.short	0x010a
        /*0236*/ 	.byte	0x3f
	.zero		1


	//   ....[27]....
        /*0238*/ 	.word	0x00007ea0
        /*023c*/ 	.word	0x00000006
        /*0240*/ 	.word	0x00000000
        /*0244*/ 	.short	0x010a
        /*0246*/ 	.byte	0x3f
	.zero		1


	//   ....[28]....
        /*0248*/ 	.word	0x00007f30
        /*024c*/ 	.word	0x00000007
        /*0250*/ 	.word	0x00000000
        /*0254*/ 	.short	0x010a
        /*0256*/ 	.byte	0x3f
	.zero		1


	//   ....[29]....
        /*0258*/ 	.word	0x00007fc0
        /*025c*/ 	.word	0x00000006
        /*0260*/ 	.word	0x00000000
        /*0264*/ 	.short	0x010a
        /*0266*/ 	.byte	0x3f
	.zero		1


	//   ....[30]....
        /*0268*/ 	.word	0x00008050
        /*026c*/ 	.word	0x00000005
        /*0270*/ 	.word	0x00000000
        /*0274*/ 	.short	0x010a
        /*0276*/ 	.byte	0x3f
	.zero		1


	//   ....[31]....
        /*0278*/ 	.word	0x000080b0
        /*027c*/ 	.word	0x00000003
        /*0280*/ 	.word	0x00000000
        /*0284*/ 	.short	0x010a
        /*0286*/ 	.byte	0x3f
	.zero		1


	//   ....[32]....
        /*0288*/ 	.word	0x00008100
        /*028c*/ 	.word	0x00000005
        /*0290*/ 	.word	0x00000000
        /*0294*/ 	.short	0x010a
        /*0296*/ 	.byte	0x3f
	.zero		1


	//   ....[33]....
        /*0298*/ 	.word	0x000081d0
        /*029c*/ 	.word	0x00000017
        /*02a0*/ 	.word	0x00000038
        /*02a4*/ 	.short	0x010a
        /*02a6*/ 	.byte	0x3f
	.zero		1


	//   ....[34]....
        /*02a8*/ 	.word	0x000082a0
        /*02ac*/ 	.word	0x00000007
        /*02b0*/ 	.word	0x00000000
        /*02b4*/ 	.short	0x010a
        /*02b6*/ 	.byte	0x3f
	.zero		1


	//   ....[35]....
        /*02b8*/ 	.word	0x000082f0
        /*02bc*/ 	.word	0x00000006
        /*02c0*/ 	.word	0x00000000
        /*02c4*/ 	.short	0x010a
        /*02c6*/ 	.byte	0x3f
	.zero		1


	//   ....[36]....
        /*02c8*/ 	.word	0x00008340
        /*02cc*/ 	.word	0x00000007
        /*02d0*/ 	.word	0x00000000
        /*02d4*/ 	.short	0x010a
        /*02d6*/ 	.byte	0x3f
	.zero		1


	//   ....[37]....
        /*02d8*/ 	.word	0x00008390
        /*02dc*/ 	.word	0x00000006
        /*02e0*/ 	.word	0x00000000
        /*02e4*/ 	.short	0x010a
        /*02e6*/ 	.byte	0x3f
	.zero		1


	//   ....[38]....
        /*02e8*/ 	.word	0x000083e0
        /*02ec*/ 	.word	0x00000007
        /*02f0*/ 	.word	0x00000000
        /*02f4*/ 	.short	0x010a
        /*02f6*/ 	.byte	0x3f
	.zero		1


	//   ....[39]....
        /*02f8*/ 	.word	0x00008430
        /*02fc*/ 	.word	0x00000006
        /*0300*/ 	.word	0x00000000
        /*0304*/ 	.short	0x010a
        /*0306*/ 	.byte	0x3f
	.zero		1


	//----- nvinfo : EIATTR_NUM_MBARRIERS
	.align		4
.L_35:
        /*0308*/ 	.byte	0x03, 0x38
        /*030a*/ 	.short	0x0010


	//----- nvinfo : EIATTR_EXIT_INSTR_OFFSETS
	.align		4
        /*030c*/ 	.byte	0x04, 0x1c
        /*030e*/ 	.short	(.L_37 - .L_36)


	//   ....[0]....
.L_36:
        /*0310*/ 	.word	0x00000a30


	//   ....[1]....
        /*0314*/ 	.word	0x00001240


	//   ....[2]....
        /*0318*/ 	.word	0x00006910


	//   ....[3]....
        /*031c*/ 	.word	0x00006e70


	//   ....[4]....
        /*0320*/ 	.word	0x000080a0


	//----- nvinfo : EIATTR_MAX_THREADS
	.align		4
.L_37:
        /*0324*/ 	.byte	0x04, 0x05
        /*0326*/ 	.short	(.L_39 - .L_38)
.L_38:
        /*0328*/ 	.word	0x00000180
        /*032c*/ 	.word	0x00000001
        /*0330*/ 	.word	0x00000001


	//----- nvinfo : EIATTR_CRS_STACK_SIZE
	.align		4
.L_39:
        /*0334*/ 	.byte	0x04, 0x1e
        /*0336*/ 	.short	(.L_41 - .L_40)
.L_40:
        /*0338*/ 	.word	0x00000000


	//----- nvinfo : EIATTR_CBANK_PARAM_SIZE
	.align		4
.L_41:
        /*033c*/ 	.byte	0x03, 0x19
        /*033e*/ 	.short	0x0470


	//----- nvinfo : EIATTR_PARAM_CBANK
	.align		4
        /*0340*/ 	.byte	0x04, 0x0a
        /*0342*/ 	.short	(.L_43 - .L_42)
	.align		4
.L_42:
        /*0344*/ 	.word	index@(.nv.constant0._ZN7cutlass13device_kernelINS_4gemm6kernel13GemmUniversalIN4cute5tupleIJiiiiEEENS1_10collective13CollectiveMmaINS1_34MainloopSm90TmaGmmaWarpSpecializedILi7ENS5_IJNS4_1CILi2EEENSA_ILi1EEESC_EEENS1_35KernelTmaWarpSpecializedCooperativeEEENS5_IJNSA_ILi128EEESG_NSA_ILi64EEEEEENS_6half_tENS5_IJSC_llEEESJ_NS5_IJlSC_lEEENS4_8TiledMMAINS4_8MMA_AtomIJNS4_4SM904GMMA26MMA_64x128x16_F32F16F16_SSILNSP_5MajorE1ELSR_0ELNSP_7ScaleInE1ELSS_1EEEEEENS4_6LayoutISD_NS5_IJSC_NSA_ILi0EEESW_EEEEENS5_IJNS4_10UnderscoreESZ_SZ_EEEEENS4_13SM90_TMA_LOADENS4_14ComposedLayoutINS4_7SwizzleILi3ELi4ELi3EEENS4_18smem_ptr_flag_bitsILi16EEENSV_INS5_IJSH_NSA_ILi8EEEEEENS5_IJSC_SH_EEEEEEEvNS4_8identityENS4_23SM90_TMA_LOAD_MULTICASTENS13_IS15_S17_NSV_INS5_IJS18_SH_EEENS5_IJSH_SC_EEEEEEEvS1D_EENS_8epilogue10collective6detail29Sm90TmaWarpSpecializedAdapterINS1L_15DefaultEpilogueISJ_SL_SL_NS1K_6thread17LinearCombinationISJ_Li1EffLNS1P_9ScaleType4KindE0ELNS_15FloatRoundStyleE2ESJ_EENS1_15EpilogueDefaultEEEEEvvEEEEvNT_6ParamsE)
        /*0348*/ 	.short	0x0210
        /*034a*/ 	.short	0x0470


	//----- nvinfo : EIATTR_SW_WAR
	.align		4
.L_43:
        /*034c*/ 	.byte	0x04, 0x36
        /*034e*/ 	.short	(.L_45 - .L_44)
.L_44:
        /*0350*/ 	.word	0x00000008
.L_45:


//--------------------- .nv.callgraph             --------------------------
	.section	.nv.callgraph,"",@"SHT_CUDA_CALLGRAPH"
	.align	4
	.sectionentsize	8
	.align		4
        /*0000*/ 	.word	0x00000000
	.align		4
        /*0004*/ 	.word	0xffffffff
	.align		4
        /*0008*/ 	.word	index@(_ZN7cutlass13device_kernelINS_4gemm6kernel13GemmUniversalIN4cute5tupleIJiiiiEEENS1_10collective13CollectiveMmaINS1_34MainloopSm90TmaGmmaWarpSpecializedILi7ENS5_IJNS4_1CILi2EEENSA_ILi1EEESC_EEENS1_35KernelTmaWarpSpecializedCooperativeEEENS5_IJNSA_ILi128EEESG_NSA_ILi64EEEEEENS_6half_tENS5_IJSC_llEEESJ_NS5_IJlSC_lEEENS4_8TiledMMAINS4_8MMA_AtomIJNS4_4SM904GMMA26MMA_64x128x16_F32F16F16_SSILNSP_5MajorE1ELSR_0ELNSP_7ScaleInE1ELSS_1EEEEEENS4_6LayoutISD_NS5_IJSC_NSA_ILi0EEESW_EEEEENS5_IJNS4_10UnderscoreESZ_SZ_EEEEENS4_13SM90_TMA_LOADENS4_14ComposedLayoutINS4_7SwizzleILi3ELi4ELi3EEENS4_18smem_ptr_flag_bitsILi16EEENSV_INS5_IJSH_NSA_ILi8EEEEEENS5_IJSC_SH_EEEEEEEvNS4_8identityENS4_23SM90_TMA_LOAD_MULTICASTENS13_IS15_S17_NSV_INS5_IJS18_SH_EEENS5_IJSH_SC_EEEEEEEvS1D_EENS_8epilogue10collective6detail29Sm90TmaWarpSpecializedAdapterINS1L_15DefaultEpilogueISJ_SL_SL_NS1K_6thread17LinearCombinationISJ_Li1EffLNS1P_9ScaleType4KindE0ELNS_15FloatRoundStyleE2ESJ_EENS1_15EpilogueDefaultEEEEEvvEEEEvNT_6ParamsE)
	.align		4
        /*000c*/ 	.word	index@(__assertfail)
	.align		4
        /*0010*/ 	.word	0x00000000
	.align		4
        /*0014*/ 	.word	0xfffffffe
	.align		4
        /*0018*/ 	.word	0x00000000
	.align		4
        /*001c*/ 	.word	0xfffffffd
	.align		4
        /*0020*/ 	.word	0x00000000
	.align		4
        /*0024*/ 	.word	0xfffffffc


//--------------------- .nv.constant4             --------------------------
	.section	.nv.constant4,"a",@progbits
	.align	8
	.align		8
.nv.constant4:
        /*0000*/ 	.dword	__assertfail
	.align		8
        /*0008*/ 	.dword	__unnamed_1
	.align		8
        /*0010*/ 	.dword	_ZN40_INTERNAL_a85e9f93_4_k_cu_4c839bec_322374cuda3std3__45__cpo5beginE
	.align		8
        /*0018*/ 	.dword	_ZN40_INTERNAL_a85e9f93_4_k_cu_4c839bec_322374cuda3std3__45__cpo3endE
	.align		8
        /*0020*/ 	.dword	_ZN40_INTERNAL_a85e9f93_4_k_cu_4c839bec_322374cuda3std3__45__cpo6cbeginE
	.align		8
        /*0028*/ 	.dword	_ZN40_INTERNAL_a85e9f93_4_k_cu_4c839bec_322374cuda3std3__45__cpo4cendE
	.align		8
        /*0030*/ 	.dword	_ZN40_INTERNAL_a85e9f93_4_k_cu_4c839bec_322374cuda3std3__442_GLOBAL__N__a85e9f93_4_k_cu_4c839bec_322376ignoreE
	.align		8
        /*0038*/ 	.dword	_ZN40_INTERNAL_a85e9f93_4_k_cu_4c839bec_322374cuda3std3__419piecewise_constructE
	.align		8
        /*0040*/ 	.dword	_ZN40_INTERNAL_a85e9f93_4_k_cu_4c839bec_322374cuda3std3__48in_placeE
	.align		8
        /*0048*/ 	.dword	_ZN40_INTERNAL_a85e9f93_4_k_cu_4c839bec_322374cuda3std6ranges3__45__cpo4swapE
	.align		8
        /*0050*/ 	.dword	_ZN40_INTERNAL_a85e9f93_4_k_cu_4c839bec_322374cuda3std6ranges3__45__cpo9iter_moveE
	.align		8
        /*0058*/ 	.dword	_ZN40_INTERNAL_a85e9f93_4_k_cu_4c839bec_322374cute7productE
	.align		8
        /*0060*/ 	.dword	_ZN40_INTERNAL_a85e9f93_4_k_cu_4c839bec_322374cute1_E
	.align		8
        /*0068*/ 	.dword	$str$22
	.align		8
        /*0070*/ 	.dword	$str$23


//--------------------- .text._ZN7cutlass13device_kernelINS_4gemm6kernel13GemmUniversalIN4cute5tupleIJiiiiEEENS1_10collective13CollectiveMmaINS1_34MainloopSm90TmaGmmaWarpSpecializedILi7ENS5_IJNS4_1CILi2EEENSA_ILi1EEESC_EEENS1_35KernelTmaWarpSpecializedCooperativeEEENS5_IJNSA_ILi128EEESG_NSA_ILi64EEEEEENS_6half_tENS5_IJSC_llEEESJ_NS5_IJlSC_lEEENS4_8TiledMMAINS4_8MMA_AtomIJNS4_4SM904GMMA26MMA_64x128x16_F32F16F16_SSILNSP_5MajorE1ELSR_0ELNSP_7ScaleInE1ELSS_1EEEEEENS4_6LayoutISD_NS5_IJSC_NSA_ILi0EEESW_EEEEENS5_IJNS4_10UnderscoreESZ_SZ_EEEEENS4_13SM90_TMA_LOADENS4_14ComposedLayoutINS4_7SwizzleILi3ELi4ELi3EEENS4_18smem_ptr_flag_bitsILi16EEENSV_INS5_IJSH_NSA_ILi8EEEEEENS5_IJSC_SH_EEEEEEEvNS4_8identityENS4_23SM90_TMA_LOAD_MULTICASTENS13_IS15_S17_NSV_INS5_IJS18_SH_EEENS5_IJSH_SC_EEEEEEEvS1D_EENS_8epilogue10collective6detail29Sm90TmaWarpSpecializedAdapterINS1L_15DefaultEpilogueISJ_SL_SL_NS1K_6thread17LinearCombinationISJ_Li1EffLNS1P_9ScaleType4KindE0ELNS_15FloatRoundStyleE2ESJ_EENS1_15EpilogueDefaultEEEEEvvEEEEvNT_6ParamsE --------------------------
	.section	.text._ZN7cutlass13device_kernelINS_4gemm6kernel13GemmUniversalIN4cute5tupleIJiiiiEEENS1_10collective13CollectiveMmaINS1_34MainloopSm90TmaGmmaWarpSpecializedILi7ENS5_IJNS4_1CILi2EEENSA_ILi1EEESC_EEENS1_35KernelTmaWarpSpecializedCooperativeEEENS5_IJNSA_ILi128EEESG_NSA_ILi64EEEEEENS_6half_tENS5_IJSC_llEEESJ_NS5_IJlSC_lEEENS4_8TiledMMAINS4_8MMA_AtomIJNS4_4SM904GMMA26MMA_64x128x16_F32F16F16_SSILNSP_5MajorE1ELSR_0ELNSP_7ScaleInE1ELSS_1EEEEEENS4_6LayoutISD_NS5_IJSC_NSA_ILi0EEESW_EEEEENS5_IJNS4_10UnderscoreESZ_SZ_EEEEENS4_13SM90_TMA_LOADENS4_14ComposedLayoutINS4_7SwizzleILi3ELi4ELi3EEENS4_18smem_ptr_flag_bitsILi16EEENSV_INS5_IJSH_NSA_ILi8EEEEEENS5_IJSC_SH_EEEEEEEvNS4_8identityENS4_23SM90_TMA_LOAD_MULTICASTENS13_IS15_S17_NSV_INS5_IJS18_SH_EEENS5_IJSH_SC_EEEEEEEvS1D_EENS_8epilogue10collective6detail29Sm90TmaWarpSpecializedAdapterINS1L_15DefaultEpilogueISJ_SL_SL_NS1K_6thread17LinearCombinationISJ_Li1EffLNS1P_9ScaleType4KindE0ELNS_15FloatRoundStyleE2ESJ_EENS1_15EpilogueDefaultEEEEEvvEEEEvNT_6ParamsE,"ax",@progbits
	.align	128
.text._ZN7cutlass13device_kernelINS_4gemm6kernel13GemmUniversalIN4cute5tupleIJiiiiEEENS1_10collective13CollectiveMmaINS1_34MainloopSm90TmaGmmaWarpSpecializedILi7ENS5_IJNS4_1CILi2EEENSA_ILi1EEESC_EEENS1_35KernelTmaWarpSpecializedCooperativeEEENS5_IJNSA_ILi128EEESG_NSA_ILi64EEEEEENS_6half_tENS5_IJSC_llEEESJ_NS5_IJlSC_lEEENS4_8TiledMMAINS4_8MMA_AtomIJNS4_4SM904GMMA26MMA_64x128x16_F32F16F16_SSILNSP_5MajorE1ELSR_0ELNSP_7ScaleInE1ELSS_1EEEEEENS4_6LayoutISD_NS5_IJSC_NSA_ILi0EEESW_EEEEENS5_IJNS4_10UnderscoreESZ_SZ_EEEEENS4_13SM90_TMA_LOADENS4_14ComposedLayoutINS4_7SwizzleILi3ELi4ELi3EEENS4_18smem_ptr_flag_bitsILi16EEENSV_INS5_IJSH_NSA_ILi8EEEEEENS5_IJSC_SH_EEEEEEEvNS4_8identityENS4_23SM90_TMA_LOAD_MULTICASTENS13_IS15_S17_NSV_INS5_IJS18_SH_EEENS5_IJSH_SC_EEEEEEEvS1D_EENS_8epilogue10collective6detail29Sm90TmaWarpSpecializedAdapterINS1L_15DefaultEpilogueISJ_SL_SL_NS1K_6thread17LinearCombinationISJ_Li1EffLNS1P_9ScaleType4KindE0ELNS_15FloatRoundStyleE2ESJ_EENS1_15EpilogueDefaultEEEEEvvEEEEvNT_6ParamsE:
        .type           _ZN7cutlass13device_kernelINS_4gemm6kernel13GemmUniversalIN4cute5tupleIJiiiiEEENS1_10collective13CollectiveMmaINS1_34MainloopSm90TmaGmmaWarpSpecializedILi7ENS5_IJNS4_1CILi2EEENSA_ILi1EEESC_EEENS1_35KernelTmaWarpSpecializedCooperativeEEENS5_IJNSA_ILi128EEESG_NSA_ILi64EEEEEENS_6half_tENS5_IJSC_llEEESJ_NS5_IJlSC_lEEENS4_8TiledMMAINS4_8MMA_AtomIJNS4_4SM904GMMA26MMA_64x128x16_F32F16F16_SSILNSP_5MajorE1ELSR_0ELNSP_7ScaleInE1ELSS_1EEEEEENS4_6LayoutISD_NS5_IJSC_NSA_ILi0EEESW_EEEEENS5_IJNS4_10UnderscoreESZ_SZ_EEEEENS4_13SM90_TMA_LOADENS4_14ComposedLayoutINS4_7SwizzleILi3ELi4ELi3EEENS4_18smem_ptr_flag_bitsILi16EEENSV_INS5_IJSH_NSA_ILi8EEEEEENS5_IJSC_SH_EEEEEEEvNS4_8identityENS4_23SM90_TMA_LOAD_MULTICASTENS13_IS15_S17_NSV_INS5_IJS18_SH_EEENS5_IJSH_SC_EEEEEEEvS1D_EENS_8epilogue10collective6detail29Sm90TmaWarpSpecializedAdapterINS1L_15DefaultEpilogueISJ_SL_SL_NS1K_6thread17LinearCombinationISJ_Li1EffLNS1P_9ScaleType4KindE0ELNS_15FloatRoundStyleE2ESJ_EENS1_15EpilogueDefaultEEEEEvvEEEEvNT_6ParamsE,@function
        .size           _ZN7cutlass13device_kernelINS_4gemm6kernel13GemmUniversalIN4cute5tupleIJiiiiEEENS1_10collective13CollectiveMmaINS1_34MainloopSm90TmaGmmaWarpSpecializedILi7ENS5_IJNS4_1CILi2EEENSA_ILi1EEESC_EEENS1_35KernelTmaWarpSpecializedCooperativeEEENS5_IJNSA_ILi128EEESG_NSA_ILi64EEEEEENS_6half_tENS5_IJSC_llEEESJ_NS5_IJlSC_lEEENS4_8TiledMMAINS4_8MMA_AtomIJNS4_4SM904GMMA26MMA_64x128x16_F32F16F16_SSILNSP_5MajorE1ELSR_0ELNSP_7ScaleInE1ELSS_1EEEEEENS4_6LayoutISD_NS5_IJSC_NSA_ILi0EEESW_EEEEENS5_IJNS4_10UnderscoreESZ_SZ_EEEEENS4_13SM90_TMA_LOADENS4_14ComposedLayoutINS4_7SwizzleILi3ELi4ELi3EEENS4_18smem_ptr_flag_bitsILi16EEENSV_INS5_IJSH_NSA_ILi8EEEEEENS5_IJSC_SH_EEEEEEEvNS4_8identityENS4_23SM90_TMA_LOAD_MULTICASTENS13_IS15_S17_NSV_INS5_IJS18_SH_EEENS5_IJSH_SC_EEEEEEEvS1D_EENS_8epilogue10collective6detail29Sm90TmaWarpSpecializedAdapterINS1L_15DefaultEpilogueISJ_SL_SL_NS1K_6thread17LinearCombinationISJ_Li1EffLNS1P_9ScaleType4KindE0ELNS_15FloatRoundStyleE2ESJ_EENS1_15EpilogueDefaultEEEEEvvEEEEvNT_6ParamsE,(.L_x_205 - _ZN7cutlass13device_kernelINS_4gemm6kernel13GemmUniversalIN4cute5tupleIJiiiiEEENS1_10collective13CollectiveMmaINS1_34MainloopSm90TmaGmmaWarpSpecializedILi7ENS5_IJNS4_1CILi2EEENSA_ILi1EEESC_EEENS1_35KernelTmaWarpSpecializedCooperativeEEENS5_IJNSA_ILi128EEESG_NSA_ILi64EEEEEENS_6half_tENS5_IJSC_llEEESJ_NS5_IJlSC_lEEENS4_8TiledMMAINS4_8MMA_AtomIJNS4_4SM904GMMA26MMA_64x128x16_F32F16F16_SSILNSP_5MajorE1ELSR_0ELNSP_7ScaleInE1ELSS_1EEEEEENS4_6LayoutISD_NS5_IJSC_NSA_ILi0EEESW_EEEEENS5_IJNS4_10UnderscoreESZ_SZ_EEEEENS4_13SM90_TMA_LOADENS4_14ComposedLayoutINS4_7SwizzleILi3ELi4ELi3EEENS4_18smem_ptr_flag_bitsILi16EEENSV_INS5_IJSH_NSA_ILi8EEEEEENS5_IJSC_SH_EEEEEEEvNS4_8identityENS4_23SM90_TMA_LOAD_MULTICASTENS13_IS15_S17_NSV_INS5_IJS18_SH_EEENS5_IJSH_SC_EEEEEEEvS1D_EENS_8epilogue10collective6detail29Sm90TmaWarpSpecializedAdapterINS1L_15DefaultEpilogueISJ_SL_SL_NS1K_6thread17LinearCombinationISJ_Li1EffLNS1P_9ScaleType4KindE0ELNS_15FloatRoundStyleE2ESJ_EENS1_15EpilogueDefaultEEEEEvvEEEEvNT_6ParamsE)
        .other          _ZN7cutlass13device_kernelINS_4gemm6kernel13GemmUniversalIN4cute5tupleIJiiiiEEENS1_10collective13CollectiveMmaINS1_34MainloopSm90TmaGmmaWarpSpecializedILi7ENS5_IJNS4_1CILi2EEENSA_ILi1EEESC_EEENS1_35KernelTmaWarpSpecializedCooperativeEEENS5_IJNSA_ILi128EEESG_NSA_ILi64EEEEEENS_6half_tENS5_IJSC_llEEESJ_NS5_IJlSC_lEEENS4_8TiledMMAINS4_8MMA_AtomIJNS4_4SM904GMMA26MMA_64x128x16_F32F16F16_SSILNSP_5MajorE1ELSR_0ELNSP_7ScaleInE1ELSS_1EEEEEENS4_6LayoutISD_NS5_IJSC_NSA_ILi0EEESW_EEEEENS5_IJNS4_10UnderscoreESZ_SZ_EEEEENS4_13SM90_TMA_LOADENS4_14ComposedLayoutINS4_7SwizzleILi3ELi4ELi3EEENS4_18smem_ptr_flag_bitsILi16EEENSV_INS5_IJSH_NSA_ILi8EEEEEENS5_IJSC_SH_EEEEEEEvNS4_8identityENS4_23SM90_TMA_LOAD_MULTICASTENS13_IS15_S17_NSV_INS5_IJS18_SH_EEENS5_IJSH_SC_EEEEEEEvS1D_EENS_8epilogue10collective6detail29Sm90TmaWarpSpecializedAdapterINS1L_15DefaultEpilogueISJ_SL_SL_NS1K_6thread17LinearCombinationISJ_Li1EffLNS1P_9ScaleType4KindE0ELNS_15FloatRoundStyleE2ESJ_EENS1_15EpilogueDefaultEEEEEvvEEEEvNT_6ParamsE,@"STO_CUDA_ENTRY STV_DEFAULT"
_ZN7cutlass13device_kernelINS_4gemm6kernel13GemmUniversalIN4cute5tupleIJiiiiEEENS1_10collective13CollectiveMmaINS1_34MainloopSm90TmaGmmaWarpSpecializedILi7ENS5_IJNS4_1CILi2EEENSA_ILi1EEESC_EEENS1_35KernelTmaWarpSpecializedCooperativeEEENS5_IJNSA_ILi128EEESG_NSA_ILi64EEEEEENS_6half_tENS5_IJSC_llEEESJ_NS5_IJlSC_lEEENS4_8TiledMMAINS4_8MMA_AtomIJNS4_4SM904GMMA26MMA_64x128x16_F32F16F16_SSILNSP_5MajorE1ELSR_0ELNSP_7ScaleInE1ELSS_1EEEEEENS4_6LayoutISD_NS5_IJSC_NSA_ILi0EEESW_EEEEENS5_IJNS4_10UnderscoreESZ_SZ_EEEEENS4_13SM90_TMA_LOADENS4_14ComposedLayoutINS4_7SwizzleILi3ELi4ELi3EEENS4_18smem_ptr_flag_bitsILi16EEENSV_INS5_IJSH_NSA_ILi8EEEEEENS5_IJSC_SH_EEEEEEEvNS4_8identityENS4_23SM90_TMA_LOAD_MULTICASTENS13_IS15_S17_NSV_INS5_IJS18_SH_EEENS5_IJSH_SC_EEEEEEEvS1D_EENS_8epilogue10collective6detail29Sm90TmaWarpSpecializedAdapterINS1L_15DefaultEpilogueISJ_SL_SL_NS1K_6thread17LinearCombinationISJ_Li1EffLNS1P_9ScaleType4KindE0ELNS_15FloatRoundStyleE2ESJ_EENS1_15EpilogueDefaultEEEEEvvEEEEvNT_6ParamsE:
[----:B------:R-:W0:Y:S01]  /*0000*/  LDC R1, c[0x0][0x28] ;  /* 0x00000a00ff017b82 */ /* 0x000e220000000800 */
[----:B------:R-:W1:Y:S01]  /*0010*/  S2R R95, SR_TID.X ;  /* 0x00000000005f7919 */ /* 0x000e620000002100 */
[----:B------:R-:W-:Y:S01]  /*0020*/  ELECT P0, URZ, PT ;  /* 0x00000000003f782f */ /* 0x000fe20003800000 */
[----:B------:R-:W-:Y:S01]  /*0030*/  BSSY B0, `(.L_x_0) ;  /* 0x000000f000007945 */ /* 0x000fe20003800000 */
[--C-:B-1----:R-:W-:Y:S02]  /*0040*/  SHF.R.U32.HI R0, RZ, 0x5, R95.reuse ;  /* 0x00000005ff007819 */ /* 0x102fe4000001165f */
[----:B------:R-:W-:-:S03]  /*0050*/  SHF.R.U32.HI R7, RZ, 0x7, R95 ;  /* 0x00000007ff077819 */ /* 0x000fc6000001165f */
[----:B------:R-:W1:Y:S04]  /*0060*/  SHFL.IDX PT, R3, R0, RZ, 0x1f ;  /* 0x00001fff00037589 */ /* 0x000e6800000e0000 */
[----:B------:R2:W3:Y:S01]  /*0070*/  SHFL.IDX PT, R2, R7, RZ, 0x1f ;  /* 0x00001fff07027589 */ /* 0x0004e200000e0000 */
[----:B-1----:R-:W-:-:S13]  /*0080*/  ISETP.NE.OR P0, PT, R3, RZ, !P0 ;  /* 0x000000ff0300720c */ /* 0x002fda0004705670 */
[----:B0-23--:R-:W-:Y:S05]  /*0090*/  @P0 BRA `(.L_x_1) ;  /* 0x0000000000200947 */ /* 0x00dfea0003800000 */
[----:B------:R-:W-:Y:S02]  /*00a0*/  ULDC.64 UR4, c[0x0][0x198] ;  /* 0x0000660000047ab9 */ /* 0x000fe40000000a00 */
[----:B------:R-:W-:Y:S02]  /*00b0*/  UIADD3 UR6, UP0, UR4, 0xf0, URZ ;  /* 0x000000f004067890 */ /* 0x000fe4000ff1e03f */
[----:B------:R-:W-:Y:S02]  /*00c0*/  UIADD3 UR4, UP1, UR4, 0x1f0, URZ ;  /* 0x000001f004047890 */ /* 0x000fe4000ff3e03f */
[----:B------:R-:W-:Y:S02]  /*00d0*/  UIADD3.X UR7, URZ, UR5, URZ, UP0, !UPT ;  /* 0x000000053f077290 */ /* 0x000fe400087fe43f */
[----:B------:R-:W-:-:S07]  /*00e0*/  UIADD3.X UR5, URZ, UR5, URZ, UP1, !UPT ;  /* 0x000000053f057290 */ /* 0x000fce0008ffe43f */
[----:B------:R0:W-:Y:S02]  /*00f0*/  UTMACCTL.PF [UR6] ;  /* 0x00000000060079b9 */ /* 0x0001e40008040000 */
[----:B------:R0:W-:Y:S02]  /*0100*/  UTMACCTL.PF [UR4] ;  /* 0x00000000040079b9 */ /* 0x0001e40008040000 */
[----:B0-----:R-:W-:Y:S01]  /*0110*/  NOP ;  /* 0x0000000000007918 */ /* 0x001fe20000000000 */
.L_x_1:
[----:B------:R-:W-:Y:S05]  /*0120*/  BSYNC B0 ;  /* 0x0000000000007941 */ /* 0x000fea0003800000 */
.L_x_0:
[----:B------:R-:W0:Y:S02]  /*0130*/  SHFL.IDX PT, R5, R0, RZ, 0x1f ;  /* 0x00001fff00057589 */ /* 0x000e2400000e0000 */
[----:B0-----:R-:W-:-:S13]  /*0140*/  ISETP.NE.AND P0, PT, R5, RZ, PT ;  /* 0x000000ff0500720c */ /* 0x001fda0003f05270 */
[----:B------:R-:W-:Y:S05]  /*0150*/  @P0 BRA `(.L_x_2) ;  /* 0x0000000000700947 */ /* 0x000fea0003800000 */
[----:B------:R-:W0:Y:S01]  /*0160*/  S2UR UR8, SR_CgaCtaId ;  /* 0x00000000000879c3 */ /* 0x000e220000008800 */
[----:B------:R-:W-:Y:S01]  /*0170*/  UMOV UR4, 0x400 ;  /* 0x0000040000047882 */ /* 0x000fe20000000000 */
[----:B------:R-:W-:Y:S01]  /*0180*/  UMOV UR5, 0x1 ;  /* 0x0000000100057882 */ /* 0x000fe20000000000 */
[----:B------:R-:W-:Y:S01]  /*0190*/  UMOV UR6, 0x4 ;  /* 0x0000000400067882 */ /* 0x000fe20000000000 */
[----:B------:R-:W-:Y:S01]  /*01a0*/  ELECT P0, URZ, PT ;  /* 0x00000000003f782f */ /* 0x000fe20003800000 */
[----:B------:R-:W-:-:S04]  /*01b0*/  UIADD3 UR6, -UR6, 0x100000, URZ ;  /* 0x0010000006067890 */ /* 0x000fc8000fffe13f */
[----:B------:R-:W-:Y:S02]  /*01c0*/  USHF.L.U32 UR7, UR6, 0xb, URZ ;  /* 0x0000000b06077899 */ /* 0x000fe4000800063f */
[----:B------:R-:W-:Y:S02]  /*01d0*/  USHF.L.U32 UR6, UR6, 0x1, URZ ;  /* 0x0000000106067899 */ /* 0x000fe4000800063f */
[----:B0-----:R-:W-:Y:S02]  /*01e0*/  ULEA UR8, UR8, UR4, 0x18 ;  /* 0x0000000408087291 */ /* 0x001fe4000f8ec03f */
[----:B------:R-:W-:-:S04]  /*01f0*/  UIADD3 UR4, -UR5, 0x100000, URZ ;  /* 0x0010000005047890 */ /* 0x000fc8000fffe13f */
[----:B------:R-:W-:Y:S02]  /*0200*/  USHF.L.U32 UR5, UR4, 0xb, URZ ;  /* 0x0000000b04057899 */ /* 0x000fe4000800063f */
[----:B------:R-:W-:Y:S01]  /*0210*/  USHF.L.U32 UR4, UR4, 0x1, URZ ;  /* 0x0000000104047899 */ /* 0x000fe2000800063f */
[----:B------:R-:W0:Y:S11]  /*0220*/  FENCE.VIEW.ASYNC.S ;  /* 0x00000000000073c6 */ /* 0x000e360000000000 */
[----:B0-----:R0:W1:Y:S01]  /*0230*/  SYNCS.EXCH.64 URZ, [UR8], UR4 ;  /* 0x00000004083f75b2 */ /* 0x0010620008000100 */
[----:B------:R0:W2:Y:S01]  /*0240*/  SYNCS.EXCH.64 URZ, [UR8+0x38], UR6 ;  /* 0x00003806083f75b2 */ /* 0x0000a20008000100 */
[----:B------:R0:W3:Y:S01]  /*0250*/  SYNCS.EXCH.64 URZ, [UR8+0x8], UR4 ;  /* 0x00000804083f75b2 */ /* 0x0000e20008000100 */
[----:B------:R0:W4:Y:S01]  /*0260*/  SYNCS.EXCH.64 URZ, [UR8+0x40], UR6 ;  /* 0x00004006083f75b2 */ /* 0x0001220008000100 */
[----:B------:R0:W0:Y:S01]  /*0270*/  SYNCS.EXCH.64 URZ, [UR8+0x10], UR4 ;  /* 0x00001004083f75b2 */ /* 0x0000220008000100 */
        /* <DEDUP_REMOVED lines=9> */
[----:B------:R-:W-:Y:S01]  /*0310*/  NOP ;  /* 0x0000000000007918 */ /* 0x000fe20000000000 */
.L_x_2:
[----:B------:R-:W-:Y:S01]  /*0320*/  SHF.R.S32.HI R4, RZ, 0x1f, R95 ;  /* 0x0000001fff047819 */ /* 0x000fe2000001145f */
[----:B------:R-:W5:Y:S01]  /*0330*/  SHFL.IDX PT, R0, R0, RZ, 0x1f ;  /* 0x00001fff00007589 */ /* 0x000f6200000e0000 */
[----:B0-----:R-:W0:Y:S01]  /*0340*/  S2UR UR8, SR_CTAID.X ;  /* 0x00000000000879c3 */ /* 0x001e220000002500 */
[----:B------:R-:W-:Y:S02]  /*0350*/  ELECT P0, URZ, PT ;  /* 0x00000000003f782f */ /* 0x000fe40003800000 */
[----:B------:R-:W-:Y:S01]  /*0360*/  LEA.HI R4, R4, R95, RZ, 0x7 ;  /* 0x0000005f04047211 */ /* 0x000fe200078f38ff */
[----:B------:R-:W-:Y:S01]  /*0370*/  ULDC UR4, c[0x0][0x150] ;  /* 0x0000540000047ab9 */ /* 0x000fe20000000800 */
[----:B------:R-:W-:Y:S01]  /*0380*/  SHF.R.S32.HI R6, RZ, 0x1f, R5 ;  /* 0x0000001fff067819 */ /* 0x000fe20000011405 */
[----:B------:R-:W-:Y:S01]  /*0390*/  NOP ;  /* 0x0000000000007918 */ /* 0x000fe20000000000 */
[----:B------:R-:W-:Y:S01]  /*03a0*/  LOP3.LUT R4, R4, 0xffffff80, RZ, 0xc0, !PT ;  /* 0xffffff8004047812 */ /* 0x000fe200078ec0ff */
[----:B------:R-:W-:Y:S01]  /*03b0*/  NOP ;  /* 0x0000000000007918 */ /* 0x000fe20000000000 */
[----:B------:R-:W-:Y:S01]  /*03c0*/  LEA.HI R6, R6, R5, RZ, 0x2 ;  /* 0x0000000506067211 */ /* 0x000fe200078f10ff */
[----:B------:R-:W1:Y:S01]  /*03d0*/  LDC R11, c[0x0][0x144] ;  /* 0x00005100ff0b7b82 */ /* 0x000e620000000800 */
[----:B------:R-:W-:Y:S01]  /*03e0*/  IMAD.MOV.U32 R22, RZ, RZ, 0x1 ;  /* 0x00000001ff167424 */ /* 0x000fe200078e00ff */
[----:B------:R-:W-:Y:S01]  /*03f0*/  ISETP.NE.AND P3, PT, R2, RZ, PT ;  /* 0x000000ff0200720c */ /* 0x000fe20003f65270 */
[----:B------:R-:W-:Y:S01]  /*0400*/  IMAD.IADD R8, R95, 0x1, -R4 ;  /* 0x000000015f087824 */ /* 0x000fe200078e0a04 */
[----:B------:R-:W-:Y:S01]  /*0410*/  LOP3.LUT R6, R6, 0x3ffffffc, RZ, 0xc0, !PT ;  /* 0x3ffffffc06067812 */ /* 0x000fe200078ec0ff */
[----:B------:R-:W2:Y:S03]  /*0420*/  S2R R4, SR_CTAID.Y ;  /* 0x0000000000047919 */ /* 0x000ea60000002600 */
[----:B------:R-:W-:Y:S01]  /*0430*/  SHF.R.S32.HI R9, RZ, 0x1f, R8 ;  /* 0x0000001fff097819 */ /* 0x000fe20000011408 */
[----:B------:R-:W-:Y:S01]  /*0440*/  IMAD.IADD R6, R5, 0x1, -R6 ;  /* 0x0000000105067824 */ /* 0x000fe200078e0a06 */
[----:B------:R-:W3:Y:S02]  /*0450*/  LDC R13, c[0x0][0x140] ;  /* 0x00005000ff0d7b82 */ /* 0x000ee40000000800 */
[----:B------:R-:W-:-:S02]  /*0460*/  LEA.HI R9, R9, R8, RZ, 0x3 ;  /* 0x0000000809097211 */ /* 0x000fc400078f18ff */
[----:B-----5:R-:W-:Y:S02]  /*0470*/  ISETP.NE.OR P0, PT, R0, RZ, !P0 ;  /* 0x000000ff0000720c */ /* 0x020fe40004705670 */
[--C-:B------:R-:W-:Y:S02]  /*0480*/  SHF.R.S32.HI R0, RZ, 0x3, R9.reuse ;  /* 0x00000003ff007819 */ /* 0x100fe40000011409 */
[----:B0-----:R-:W-:Y:S02]  /*0490*/  I2FP.F32.U32 R10, UR8 ;  /* 0x00000008000a7c45 */ /* 0x001fe40008201000 */
[----:B------:R-:W-:-:S03]  /*04a0*/  SHF.R.S32.HI R9, RZ, 0x1f, R9 ;  /* 0x0000001fff097819 */ /* 0x000fc60000011409 */
[----:B------:R-:W-:Y:S01]  /*04b0*/  FMUL R10, R10, UR4 ;  /* 0x000000040a0a7c20 */ /* 0x000fe20008400000 */
[----:B------:R-:W-:Y:S01]  /*04c0*/  LEA.HI R9, R9, R0, RZ, 0x2 ;  /* 0x0000000009097211 */ /* 0x000fe200078f10ff */
[----:B------:R-:W-:Y:S02]  /*04d0*/  ULDC UR4, c[0x0][0x154] ;  /* 0x0000550000047ab9 */ /* 0x000fe40000000800 */
[----:B------:R-:W-:Y:S01]  /*04e0*/  VOTEU.ALL UP0, P0 ;  /* 0x00000000003f7886 */ /* 0x000fe20000000000 */
[----:B------:R-:W-:Y:S01]  /*04f0*/  LOP3.LUT R9, R9, 0xfffffffc, RZ, 0xc0, !PT ;  /* 0xfffffffc09097812 */ /* 0x000fe200078ec0ff */
[----:B------:R-:W0:Y:S01]  /*0500*/  F2I.U32.TRUNC.NTZ R10, R10 ;  /* 0x0000000a000a7305 */ /* 0x000e22000020f000 */
[----:B------:R-:W-:Y:S02]  /*0510*/  VOTEU.ALL UP1, P0 ;  /* 0x00000000003f7886 */ /* 0x000fe40000020000 */
[----:B------:R-:W5:Y:S01]  /*0520*/  @!UP0 S2UR UR7, SR_CgaCtaId ;  /* 0x00000000000789c3 */ /* 0x000f620000008800 */
[----:B------:R-:W-:Y:S01]  /*0530*/  IMAD.IADD R9, R0, 0x1, -R9 ;  /* 0x0000000100097824 */ /* 0x000fe200078e0a09 */
[----:B------:R-:W-:Y:S01]  /*0540*/  SHF.R.S32.HI R0, RZ, 0x1f, R3 ;  /* 0x0000001fff007819 */ /* 0x000fe20000011403 */
[----:B------:R-:W-:Y:S01]  /*0550*/  @!UP0 UMOV UR6, 0x400 ;  /* 0x0000040000068882 */ /* 0x000fe20000000000 */
[----:B---3--:R-:W-:Y:S01]  /*0560*/  ISETP.EQ.U32.AND P2, PT, R13, 0x1, PT ;  /* 0x000000010d00780c */ /* 0x008fe20003f42070 */
[----:B------:R-:W-:Y:S01]  /*0570*/  IMAD R19, R6, 0x4, R9 ;  /* 0x0000000406137824 */ /* 0x000fe200078e0209 */
[----:B--2---:R-:W-:-:S02]  /*0580*/  I2FP.F32.U32 R12, R4 ;  /* 0x00000004000c7245 */ /* 0x004fc40000201000 */
[----:B------:R-:W2:Y:S01]  /*0590*/  LDC R9, c[0x0][0x148] ;  /* 0x00005200ff097b82 */ /* 0x000ea20000000800 */
[----:B------:R-:W-:Y:S02]  /*05a0*/  LEA.HI R0, R0, R3, RZ, 0x2 ;  /* 0x0000000300007211 */ /* 0x000fe400078f10ff */
[----:B------:R-:W-:Y:S01]  /*05b0*/  LEA.HI R6, R19, R19, RZ, 0x1 ;  /* 0x0000001313067211 */ /* 0x000fe200078f08ff */
[----:B0-----:R-:W-:Y:S02]  /*05c0*/  IMAD.MOV R14, RZ, RZ, -R10 ;  /* 0x000000ffff0e7224 */ /* 0x001fe400078e0a0a */
[----:B------:R-:W-:Y:S01]  /*05d0*/  FMUL R12, R12, UR4 ;  /* 0x000000040c0c7c20 */ /* 0x000fe20008400000 */
[----:B------:R-:W-:Y:S01]  /*05e0*/  LOP3.LUT R0, R0, 0xfffffffc, RZ, 0xc0, !PT ;  /* 0xfffffffc00007812 */ /* 0x000fe200078ec0ff */
[----:B------:R-:W-:Y:S01]  /*05f0*/  UMOV UR4, 0x20 ;  /* 0x0000002000047882 */ /* 0x000fe20000000000 */
[----:B------:R-:W-:Y:S01]  /*0600*/  LOP3.LUT R10, R6, 0xfffffffe, RZ, 0xc0, !PT ;  /* 0xfffffffe060a7812 */ /* 0x000fe200078ec0ff */
[----:B-1----:R-:W-:Y:S01]  /*0610*/  IMAD R6, R11, R14, UR8 ;  /* 0x000000080b067e24 */ /* 0x002fe2000f8e020e */
[----:B------:R-:W-:-:S04]  /*0620*/  @!UP0 UIADD3 UR4, -UR4, 0x100000, URZ ;  /* 0x0010000004048890 */ /* 0x000fc8000fffe13f */
[----:B------:R-:W-:Y:S02]  /*0630*/  @!UP0 USHF.L.U32 UR5, UR4, 0xb, URZ ;  /* 0x0000000b04058899 */ /* 0x000fe4000800063f */
[----:B------:R-:W-:Y:S01]  /*0640*/  @!UP0 USHF.L.U32 UR4, UR4, 0x1, URZ ;  /* 0x0000000104048899 */ /* 0x000fe2000800063f */
[----:B------:R-:W0:Y:S01]  /*0650*/  F2I.U32.TRUNC.NTZ R12, R12 ;  /* 0x0000000c000c7305 */ /* 0x000e22000020f000 */
[----:B------:R-:W-:Y:S02]  /*0660*/  IMAD.IADD R3, R3, 0x1, -R0 ;  /* 0x0000000103037824 */ /* 0x000fe400078e0a00 */
[C---:B------:R-:W-:Y:S02]  /*0670*/  IMAD.IADD R11, R19.reuse, 0x1, -R10 ;  /* 0x00000001130b7824 */ /* 0x040fe400078e0a0a */
[----:B------:R-:W-:Y:S01]  /*0680*/  IMAD.SHL.U32 R10, R19, 0x4, RZ ;  /* 0x00000004130a7824 */ /* 0x000fe200078e00ff */
[----:B-----5:R-:W-:Y:S01]  /*0690*/  @!UP0 ULEA UR6, UR7, UR6, 0x18 ;  /* 0x0000000607068291 */ /* 0x020fe2000f8ec03f */
[----:B------:R-:W-:Y:S01]  /*06a0*/  ISETP.NE.AND P1, PT, R3, 0x3, PT ;  /* 0x000000030300780c */ /* 0x000fe20003f25270 */
[----:B------:R-:W-:Y:S01]  /*06b0*/  VOTEU.ALL UP0, P0 ;  /* 0x00000000003f7886 */ /* 0x000fe20000000000 */
[----:B------:R-:W-:-:S02]  /*06c0*/  ISETP.NE.AND P4, PT, R11, R6, PT ;  /* 0x000000060b00720c */ /* 0x000fc40003f85270 */
[----:B------:R-:W-:Y:S02]  /*06d0*/  LOP3.LUT R19, R19, 0xc, R10, 0x78, !PT ;  /* 0x0000000c13137812 */ /* 0x000fe400078e780a */
[----:B------:R-:W-:Y:S01]  /*06e0*/  LOP3.LUT P0, RZ, R8, 0x7, RZ, 0xc0, !PT ;  /* 0x0000000708ff7812 */ /* 0x000fe2000780c0ff */
[C---:B------:R-:W-:Y:S01]  /*06f0*/  VIADD R8, R2.reuse, 0xffffffff ;  /* 0xffffffff02087836 */ /* 0x040fe20000000000 */
[----:B------:R-:W-:Y:S01]  /*0700*/  ISETP.EQ.OR P1, PT, R3, RZ, !P1 ;  /* 0x000000ff0300720c */ /* 0x000fe20004f22670 */
[----:B0-----:R-:W-:Y:S01]  /*0710*/  IMAD.MOV R23, RZ, RZ, -R12 ;  /* 0x000000ffff177224 */ /* 0x001fe200078e0a0c */
[----:B------:R-:W-:Y:S01]  /*0720*/  ISETP.LT.U32.AND P0, PT, R19, 0x2, !P0 ;  /* 0x000000021300780c */ /* 0x000fe20004701070 */
[----:B------:R-:W0:Y:S02]  /*0730*/  FENCE.VIEW.ASYNC.S ;  /* 0x00000000000073c6 */ /* 0x000e240000000000 */
[----:B0-----:R0:W1:Y:S01]  /*0740*/  @!UP0 SYNCS.EXCH.64 URZ, [UR6+0x80], UR4 ;  /* 0x00008004063f85b2 */ /* 0x0010620008000100 */
[----:B------:R-:W-:Y:S01]  /*0750*/  ISETP.EQ.AND P1, PT, R2, RZ, P1 ;  /* 0x000000ff0200720c */ /* 0x000fe20000f22270 */
[----:B--2---:R-:W-:Y:S01]  /*0760*/  IMAD R11, R9, R23, R4 ;  /* 0x00000017090b7224 */ /* 0x004fe200078e0204 */
[----:B------:R-:W-:-:S02]  /*0770*/  ISETP.GE.U32.AND P6, PT, R8, 0x2, PT ;  /* 0x000000020800780c */ /* 0x000fc40003fc6070 */
[----:B------:R-:W-:Y:S02]  /*0780*/  @P4 LEA.HI R0, R19, R19, RZ, 0x1 ;  /* 0x0000001313004211 */ /* 0x000fe400078f08ff */
[----:B------:R-:W-:Y:S02]  /*0790*/  SEL R18, RZ, 0x1, !P1 ;  /* 0x00000001ff127807 */ /* 0x000fe40004800000 */
[----:B------:R-:W-:Y:S02]  /*07a0*/  @P4 SHF.R.S32.HI R0, RZ, 0x1, R0 ;  /* 0x00000001ff004819 */ /* 0x000fe40000011400 */
[----:B------:R-:W-:Y:S02]  /*07b0*/  SEL R18, R18, 0x2, P6 ;  /* 0x0000000212127807 */ /* 0x000fe40003000000 */
[----:B------:R-:W-:Y:S02]  /*07c0*/  @P4 ISETP.NE.AND P5, PT, R0, R11, PT ;  /* 0x0000000b0000420c */ /* 0x000fe40003fa5270 */
[----:B------:R-:W-:Y:S01]  /*07d0*/  SEL R11, RZ, 0x1, !P0 ;  /* 0x00000001ff0b7807 */ /* 0x000fe20004000000 */
[----:B------:R0:W2:Y:S01]  /*07e0*/  @!UP1 SYNCS.EXCH.64 URZ, [UR6+0x88], UR4 ;  /* 0x00008804063f95b2 */ /* 0x0000a20008000100 */
[----:B------:R-:W-:Y:S01]  /*07f0*/  @P4 SEL R22, RZ, 0x1, P5 ;  /* 0x00000001ff164807 */ /* 0x000fe20002800000 */
[----:B------:R-:W-:Y:S01]  /*0800*/  NOP ;  /* 0x0000000000007918 */ /* 0x000fe20000000000 */
[----:B------:R-:W-:-:S02]  /*0810*/  LOP3.LUT R0, R95, 0x7f, RZ, 0xc0, !PT ;  /* 0x0000007f5f007812 */ /* 0x000fc400078ec0ff */
[----:B------:R-:W-:Y:S01]  /*0820*/  LOP3.LUT R22, R22, R11, RZ, 0xc0, !PT ;  /* 0x0000000b16167212 */ /* 0x000fe200078ec0ff */
[----:B01----:R-:W-:Y:S06]  /*0830*/  @!P2 BRA `(.L_x_3) ;  /* 0x000000000008a947 */ /* 0x003fec0003800000 */
[----:B--2-4-:R-:W-:Y:S01]  /*0840*/  UCGABAR_ARV ;  /* 0x00000000000079c7 */ /* 0x014fe20008000000 */
[----:B------:R-:W-:Y:S05]  /*0850*/  BRA `(.L_x_4) ;  /* 0x0000000000047947 */ /* 0x000fea0003800000 */
.L_x_3:
[----:B--2-4-:R-:W-:Y:S01]  /*0860*/  NOP ;  /* 0x0000000000007918 */ /* 0x014fe20000000000 */
.L_x_4:
[----:B------:R-:W0:Y:S01]  /*0870*/  LDC R2, c[0x0][0x65c] ;  /* 0x00019700ff027b82 */ /* 0x000e220000000800 */
[----:B------:R-:W-:Y:S02]  /*0880*/  IMAD.U32 R10, RZ, RZ, UR8 ;  /* 0x00000008ff0a7e24 */ /* 0x000fe4000f8e00ff */
[----:B------:R-:W-:Y:S01]  /*0890*/  IMAD.MOV.U32 R11, RZ, RZ, RZ ;  /* 0x000000ffff0b7224 */ /* 0x000fe200078e00ff */
[----:B0-----:R-:W-:-:S04]  /*08a0*/  ISETP.NE.AND P1, PT, R2, 0x1, PT ;  /* 0x000000010200780c */ /* 0x001fc80003f25270 */
[----:B------:R-:W-:-:S09]  /*08b0*/  P2R R5, PR, RZ, 0x2 ;  /* 0x00000002ff057803 */ /* 0x000fd20000000000 */
[----:B------:R-:W0:Y:S01]  /*08c0*/  @P1 LDC R17, c[0x0][0x10] ;  /* 0x00000400ff111b82 */ /* 0x000e220000000800 */
[----:B------:R-:W-:Y:S02]  /*08d0*/  @P1 IMAD.MOV.U32 R5, RZ, RZ, RZ ;  /* 0x000000ffff051224 */ /* 0x000fe400078e00ff */
[----:B------:R-:W-:-:S05]  /*08e0*/  @P1 IMAD.MOV.U32 R15, RZ, RZ, RZ ;  /* 0x000000ffff0f1224 */ /* 0x000fca00078e00ff */
[----:B------:R-:W1:Y:S01]  /*08f0*/  @!P1 LDC R13, c[0x0][0xc] ;  /* 0x00000300ff0d9b82 */ /* 0x000e620000000800 */
[----:B------:R-:W-:Y:S01]  /*0900*/  ULDC UR4, c[0x0][0xc] ;  /* 0x0000030000047ab9 */ /* 0x000fe20000000800 */
[----:B------:R-:W-:Y:S01]  /*0910*/  ULDC UR5, c[0x0][0x10] ;  /* 0x0000040000057ab9 */ /* 0x000fe20000000800 */
[----:B------:R-:W-:Y:S01]  /*0920*/  ULDC UR6, c[0x0][0x14] ;  /* 0x0000050000067ab9 */ /* 0x000fe20000000800 */
[----:B------:R-:W-:-:S04]  /*0930*/  UIMAD.WIDE.U32 UR4, UR4, UR5, URZ ;  /* 0x00000005040472a5 */ /* 0x000fc8000f8e003f */
[----:B------:R-:W-:Y:S02]  /*0940*/  UIMAD.WIDE.U32 UR36, UR4, UR6, URZ ;  /* 0x00000006042472a5 */ /* 0x000fe4000f8e003f */
[----:B------:R-:W-:-:S04]  /*0950*/  UIMAD UR42, UR5, UR6, URZ ;  /* 0x00000006052a72a4 */ /* 0x000fc8000f8e023f */
[----:B------:R-:W-:Y:S01]  /*0960*/  UIADD3 UR42, UR37, UR42, URZ ;  /* 0x0000002a252a7290 */ /* 0x000fe2000fffe03f */
[----:B0-----:R-:W-:-:S04]  /*0970*/  @P1 IMAD.WIDE.U32 R16, R17, UR8, R4 ;  /* 0x0000000811101c25 */ /* 0x001fc8000f8e0004 */
[----:B------:R-:W-:Y:S02]  /*0980*/  @P1 IMAD.IADD R17, R17, 0x1, R15 ;  /* 0x0000000111111824 */ /* 0x000fe400078e020f */
[----:B-1----:R-:W-:-:S04]  /*0990*/  @!P1 IMAD.WIDE.U32 R10, R4, R13, R10 ;  /* 0x0000000d040a9225 */ /* 0x002fc800078e000a */
[----:B------:R-:W-:Y:S02]  /*09a0*/  @!P1 IMAD.MOV.U32 R16, RZ, RZ, R10 ;  /* 0x000000ffff109224 */ /* 0x000fe400078e000a */
[----:B------:R-:W-:Y:S01]  /*09b0*/  @!P1 IMAD.MOV.U32 R17, RZ, RZ, R11 ;  /* 0x000000ffff119224 */ /* 0x000fe200078e000b */
[----:B------:R-:W-:Y:S06]  /*09c0*/  @!P2 BRA `(.L_x_5) ;  /* 0x00000000000ca947 */ /* 0x000fec0003800000 */
[----:B------:R-:W-:Y:S01]  /*09d0*/  UCGABAR_WAIT ;  /* 0x0000000000007dc7 */ /* 0x000fe20008000000 */
[----:B------:R-:W-:Y:S01]  /*09e0*/  CCTL.IVALL ;  /* 0x00000000ff00798f */ /* 0x000fe20002000000 */
[----:B------:R-:W-:Y:S05]  /*09f0*/  BRA `(.L_x_6) ;  /* 0x0000000000047947 */ /* 0x000fea0003800000 */
.L_x_5:
[----:B------:R-:W-:Y:S06]  /*0a00*/  BAR.SYNC.DEFER_BLOCKING 0x0 ;  /* 0x0000000000007b1d */ /* 0x000fec0000010000 */
.L_x_6:
[----:B------:R-:W-:Y:S05]  /*0a10*/  @!P3 BRA `(.L_x_7) ;  /* 0x0000005c00c0b947 */ /* 0x000fea0003800000 */
[----:B------:R-:W-:-:S13]  /*0a20*/  ISETP.GT.U32.AND P0, PT, R8, 0x1, PT ;  /* 0x000000010800780c */ /* 0x000fda0003f04070 */
[----:B------:R-:W-:Y:S05]  /*0a30*/  @P0 EXIT ;  /* 0x000000000000094d */ /* 0x000fea0003800000 */
[----:B------:R-:W-:Y:S01]  /*0a40*/  ULDC.64 UR4, c[0x0][0x650] ;  /* 0x0001940000047ab9 */ /* 0x000fe20000000a00 */
[----:B------:R-:W-:Y:S01]  /*0a50*/  PRMT R3, RZ, 0x7610, R3 ;  /* 0x00007610ff037816 */ /* 0x000fe20000000003 */
[----:B------:R-:W-:Y:S01]  /*0a60*/  IMAD.MOV.U32 R103, RZ, RZ, -0x1 ;  /* 0xffffffffff677424 */ /* 0x000fe200078e00ff */
[----:B------:R-:W-:Y:S01]  /*0a70*/  ISETP.GE.U32.AND P0, PT, R16, UR4, PT ;  /* 0x0000000410007c0c */ /* 0x000fe2000bf06070 */
[----:B------:R-:W-:Y:S02]  /*0a80*/  IMAD.MOV.U32 R100, RZ, RZ, -0x1 ;  /* 0xffffffffff647424 */ /* 0x000fe400078e00ff */
[----:B------:R-:W-:Y:S01]  /*0a90*/  IMAD.MOV.U32 R101, RZ, RZ, -0x1 ;  /* 0xffffffffff657424 */ /* 0x000fe200078e00ff */
[----:B------:R-:W-:-:S13]  /*0aa0*/  ISETP.GE.U32.AND.EX P0, PT, R17, UR5, PT, P0 ;  /* 0x0000000511007c0c */ /* 0x000fda000bf06100 */
[----:B------:R-:W-:Y:S05]  /*0ab0*/  @P0 BRA `(.L_x_8) ;  /* 0x0000000400280947 */ /* 0x000fea0003800000 */
[----:B------:R-:W0:Y:S01]  /*0ac0*/  LDC.64 R24, c[0x0][0x628] ;  /* 0x00018a00ff187b82 */ /* 0x000e220000000a00 */
[----:B------:R-:W-:Y:S02]  /*0ad0*/  IMAD.MOV.U32 R10, RZ, RZ, R16 ;  /* 0x000000ffff0a7224 */ /* 0x000fe400078e0010 */
[----:B------:R-:W-:-:S05]  /*0ae0*/  IMAD.MOV.U32 R11, RZ, RZ, R17 ;  /* 0x000000ffff0b7224 */ /* 0x000fca00078e0011 */
[----:B------:R-:W1:Y:S08]  /*0af0*/  LDC R8, c[0x0][0x630] ;  /* 0x00018c00ff087b82 */ /* 0x000e700000000800 */
[----:B------:R-:W2:Y:S01]  /*0b00*/  LDC.64 R26, c[0x0][0x620] ;  /* 0x00018800ff1a7b82 */ /* 0x000ea20000000a00 */
[----:B0-----:R-:W-:-:S04]  /*0b10*/  ISETP.NE.U32.AND P0, PT, R24, RZ, PT ;  /* 0x000000ff1800720c */ /* 0x001fc80003f05070 */
[----:B------:R-:W-:-:S13]  /*0b20*/  ISETP.NE.AND.EX P0, PT, R25, RZ, PT, P0 ;  /* 0x000000ff1900720c */ /* 0x000fda0003f05300 */
[----:B-12---:R-:W-:Y:S05]  /*0b30*/  @!P0 BRA `(.L_x_9) ;  /* 0x0000000000288947 */ /* 0x006fea0003800000 */
[----:B------:R-:W0:Y:S02]  /*0b40*/  LDC R3, c[0x0][0x634] ;  /* 0x00018d00ff037b82 */ /* 0x000e240000000800 */
[----:B0-----:R-:W-:-:S05]  /*0b50*/  IADD3 R3, P0, R16, R3, RZ ;  /* 0x0000000310037210 */ /* 0x001fca0007f1e0ff */
[----:B------:R-:W-:-:S04]  /*0b60*/  IMAD.X R21, RZ, RZ, R17, P0 ;  /* 0x000000ffff157224 */ /* 0x000fc800000e0611 */
[----:B------:R-:W-:-:S04]  /*0b70*/  IMAD.WIDE.U32 R10, R21, R24, RZ ;  /* 0x00000018150a7225 */ /* 0x000fc800078e00ff */
[----:B------:R-:W-:-:S04]  /*0b80*/  IMAD.WIDE.U32 R12, P0, R3, R25, R10 ;  /* 0x00000019030c7225 */ /* 0x000fc8000780000a */
[----:B------:R-:W-:-:S04]  /*0b90*/  IMAD.WIDE.U32 R10, R3, R24, RZ ;  /* 0x00000018030a7225 */ /* 0x000fc800078e00ff */
[----:B------:R-:W-:Y:S01]  /*0ba0*/  IMAD.X R15, RZ, RZ, RZ, P0 ;  /* 0x000000ffff0f7224 */ /* 0x000fe200000e06ff */
[----:B------:R-:W-:Y:S01]  /*0bb0*/  IADD3 RZ, P0, R11, R12, RZ ;  /* 0x0000000c0bff7210 */ /* 0x000fe20007f1e0ff */
[----:B------:R-:W-:-:S04]  /*0bc0*/  IMAD.MOV.U32 R14, RZ, RZ, R13 ;  /* 0x000000ffff0e7224 */ /* 0x000fc800078e000d */
[----:B------:R-:W-:-:S08]  /*0bd0*/  IMAD.WIDE.U32.X R10, R21, R25, R14, P0 ;  /* 0x00000019150a7225 */ /* 0x000fd000000e040e */
.L_x_9:
[----:B------:R-:W0:Y:S01]  /*0be0*/  LDC.64 R30, c[0x0][0x640] ;  /* 0x00019000ff1e7b82 */ /* 0x000e220000000a00 */
[-CC-:B------:R-:W-:Y:S01]  /*0bf0*/  SHF.R.U64 R101, R10, R8.reuse, R11.reuse ;  /* 0x000000080a657219 */ /* 0x180fe2000000120b */
[----:B------:R-:W-:Y:S01]  /*0c00*/  IMAD R29, R9, R23, R4 ;  /* 0x00000017091d7224 */ /* 0x000fe200078e0204 */
[----:B------:R-:W-:Y:S01]  /*0c10*/  SHF.R.U32.HI R3, RZ, R8, R11 ;  /* 0x00000008ff037219 */ /* 0x000fe2000001160b */
[----:B------:R-:W-:Y:S01]  /*0c20*/  IMAD.MOV.U32 R23, RZ, RZ, 0x1 ;  /* 0x00000001ff177424 */ /* 0x000fe200078e00ff */
[----:B------:R-:W-:-:S03]  /*0c30*/  IADD3 R5, P0, RZ, -R101, RZ ;  /* 0x80000065ff057210 */ /* 0x000fc60007f1e0ff */
[----:B------:R-:W1:Y:S02]  /*0c40*/  LDC R12, c[0x0][0x618] ;  /* 0x00018600ff0c7b82 */ /* 0x000e640000000800 */
[----:B------:R-:W-:Y:S02]  /*0c50*/  IMAD.X R3, RZ, RZ, ~R3, P0 ;  /* 0x000000ffff037224 */ /* 0x000fe400000e0e03 */
[----:B------:R-:W-:-:S04]  /*0c60*/  IMAD.WIDE.U32 R10, R5, R26, R16 ;  /* 0x0000001a050a7225 */ /* 0x000fc800078e0010 */
[----:B------:R-:W2:Y:S01]  /*0c70*/  LDC R20, c[0x0][0x608] ;  /* 0x00018200ff147b82 */ /* 0x000ea20000000800 */
[----:B------:R-:W-:Y:S02]  /*0c80*/  IMAD R8, R3, R26, RZ ;  /* 0x0000001a03087224 */ /* 0x000fe400078e02ff */
[----:B------:R-:W-:Y:S02]  /*0c90*/  IMAD.MOV.U32 R3, RZ, RZ, -0x1 ;  /* 0xffffffffff037424 */ /* 0x000fe400078e00ff */
[----:B------:R-:W-:-:S03]  /*0ca0*/  IMAD R5, R5, R27, R8 ;  /* 0x0000001b05057224 */ /* 0x000fc600078e0208 */
[----:B------:R-:W3:Y:S01]  /*0cb0*/  LDC R28, c[0x0][0x658] ;  /* 0x00019600ff1c7b82 */ /* 0x000ee20000000800 */
[----:B------:R-:W-:Y:S01]  /*0cc0*/  IMAD.IADD R5, R11, 0x1, R5 ;  /* 0x000000010b057824 */ /* 0x000fe200078e0205 */
[----:B0-----:R-:W-:-:S04]  /*0cd0*/  ISETP.NE.U32.AND P0, PT, R30, RZ, PT ;  /* 0x000000ff1e00720c */ /* 0x001fc80003f05070 */
[----:B------:R-:W-:Y:S02]  /*0ce0*/  ISETP.NE.AND.EX P0, PT, R31, RZ, PT, P0 ;  /* 0x000000ff1f00720c */ /* 0x000fe40003f05300 */
[----:B------:R-:W0:Y:S01]  /*0cf0*/  LDC R24, c[0x0][0x600] ;  /* 0x00018000ff187b82 */ /* 0x000e220000000800 */
[-CC-:B-1----:R-:W-:Y:S02]  /*0d00*/  SHF.R.U64 R14, R10, R12.reuse, R5.reuse ;  /* 0x0000000c0a0e7219 */ /* 0x182fe40000001205 */
[----:B------:R-:W-:-:S05]  /*0d10*/  SHF.R.U32.HI R5, RZ, R12, R5 ;  /* 0x0000000cff057219 */ /* 0x000fca0000011605 */
[----:B------:R-:W1:Y:S01]  /*0d20*/  LDC R15, c[0x0][0x648] ;  /* 0x00019200ff0f7b82 */ /* 0x000e620000000800 */
[-CC-:B--2---:R-:W-:Y:S02]  /*0d30*/  SHF.R.U64 R27, R14, R20.reuse, R5.reuse ;  /* 0x000000140e1b7219 */ /* 0x184fe40000001205 */
[----:B------:R-:W-:-:S05]  /*0d40*/  SHF.R.U32.HI R5, RZ, R20, R5 ;  /* 0x00000014ff057219 */ /* 0x000fca0000011605 */
[----:B------:R-:W2:Y:S01]  /*0d50*/  LDC R21, c[0x0][0x638] ;  /* 0x00018e00ff157b82 */ /* 0x000ea20000000800 */
[-CC-:B---3--:R-:W-:Y:S02]  /*0d60*/  SHF.R.U64 R20, R27, R28.reuse, R5.reuse ;  /* 0x0000001c1b147219 */ /* 0x188fe40000001205 */
[-C--:B------:R-:W-:Y:S02]  /*0d70*/  SHF.L.U32 R3, R3, R28.reuse, RZ ;  /* 0x0000001c03037219 */ /* 0x080fe400000006ff */
[----:B------:R-:W-:Y:S01]  /*0d80*/  SHF.R.U32.HI R5, RZ, R28, R5 ;  /* 0x0000001cff057219 */ /* 0x000fe20000011605 */
[----:B------:R-:W-:Y:S01]  /*0d90*/  IMAD.MOV.U32 R4, RZ, RZ, R20 ;  /* 0x000000ffff047224 */ /* 0x000fe200078e0014 */
[----:B------:R-:W-:Y:S01]  /*0da0*/  LOP3.LUT R12, RZ, R3, RZ, 0x33, !PT ;  /* 0x00000003ff0c7212 */ /* 0x000fe200078e33ff */
[----:B------:R-:W3:Y:S01]  /*0db0*/  LDC R25, c[0x0][0x610] ;  /* 0x00018400ff197b82 */ /* 0x000ee20000000800 */
[----:B------:R-:W-:Y:S05]  /*0dc0*/  @!P0 BRA `(.L_x_10) ;  /* 0x0000000000288947 */ /* 0x000fea0003800000 */
[----:B------:R-:W4:Y:S02]  /*0dd0*/  LDC R3, c[0x0][0x64c] ;  /* 0x00019300ff037b82 */ /* 0x000f240000000800 */
[----:B----4-:R-:W-:-:S05]  /*0de0*/  IADD3 R3, P0, R20, R3, RZ ;  /* 0x0000000314037210 */ /* 0x010fca0007f1e0ff */
        /* <DEDUP_REMOVED lines=8> */
.L_x_10:
[----:B-1----:R-:W-:Y:S01]  /*0e70*/  SHF.R.U64 R4, R4, R15, R5 ;  /* 0x0000000f04047219 */ /* 0x002fe20000001205 */
[----:B0-----:R-:W-:Y:S01]  /*0e80*/  VIADD R5, R24, 0xffffffff ;  /* 0xffffffff18057836 */ /* 0x001fe20000000000 */
[----:B------:R-:W-:Y:S02]  /*0e90*/  SHF.L.U32 R3, R23, R28, RZ ;  /* 0x0000001c17037219 */ /* 0x000fe400000006ff */
[----:B------:R-:W-:Y:S01]  /*0ea0*/  LOP3.LUT R12, R27, R12, RZ, 0xc0, !PT ;  /* 0x0000000c1b0c7212 */ /* 0x000fe200078ec0ff */
[----:B------:R-:W-:Y:S01]  /*0eb0*/  IMAD.MOV R8, RZ, RZ, -R4 ;  /* 0x000000ffff087224 */ /* 0x000fe200078e0a04 */
[----:B------:R-:W-:Y:S02]  /*0ec0*/  SEL R6, R6, R29, !P1 ;  /* 0x0000001d06067207 */ /* 0x000fe40004800000 */
[----:B------:R-:W-:Y:S01]  /*0ed0*/  LOP3.LUT R5, R14, R5, RZ, 0xc0, !PT ;  /* 0x000000050e057212 */ /* 0x000fe200078ec0ff */
[----:B------:R-:W-:Y:S02]  /*0ee0*/  IMAD R9, R3, R4, R12 ;  /* 0x0000000403097224 */ /* 0x000fe400078e020c */
[----:B--2---:R-:W-:-:S02]  /*0ef0*/  IMAD R3, R8, R21, R20 ;  /* 0x0000001508037224 */ /* 0x004fc400078e0214 */
[----:B---3--:R-:W-:Y:S02]  /*0f00*/  IMAD R6, R9, R25, R6 ;  /* 0x0000001909067224 */ /* 0x008fe400078e0206 */
[----:B------:R-:W-:Y:S02]  /*0f10*/  IMAD R103, R3, R24, R5 ;  /* 0x0000001803677224 */ /* 0x000fe400078e0205 */
[----:B------:R-:W-:-:S03]  /*0f20*/  IMAD.MOV.U32 R4, RZ, RZ, 0x1 ;  /* 0x00000001ff047424 */ /* 0x000fc600078e00ff */
[----:B------:R-:W-:Y:S02]  /*0f30*/  SEL R100, R103, R6, !P1 ;  /* 0x0000000667647207 */ /* 0x000fe40004800000 */
[----:B------:R-:W-:Y:S02]  /*0f40*/  PRMT R3, R4, 0x7610, R3 ;  /* 0x0000761004037816 */ /* 0x000fe40000000003 */
[----:B------:R-:W-:-:S07]  /*0f50*/  SEL R103, R6, R103, !P1 ;  /* 0x0000006706677207 */ /* 0x000fce0004800000 */
.L_x_8:
[----:B------:R-:W-:-:S08]  /*0f60*/  NOP ;  /* 0x0000000000007918 */ /* 0x000fd00000000000 */
[----:B------:R-:W0:Y:S02]  /*0f70*/  USETMAXREG.TRY_ALLOC.CTAPOOL UP0, 0xe8 ;  /* 0x000000e8000079c8 */ /* 0x000e240008000600 */
[----:B0-----:R-:W-:-:S13]  /*0f80*/  PLOP3.LUT P0, PT, PT, PT, UP0, 0x80, 0x0 ;  /* 0x000000000000781c */ /* 0x001fda0003f0f008 */
[----:B------:R-:W-:Y:S05]  /*0f90*/  @!P0 BRA `(.L_x_8) ;  /* 0xfffffffc00f08947 */ /* 0x000fea000383ffff */
[----:B------:R-:W-:Y:S01]  /*0fa0*/  ULDC.64 UR4, c[0x0][0x598] ;  /* 0x0001660000047ab9 */ /* 0x000fe20000000a00 */
[----:B------:R-:W-:Y:S01]  /*0fb0*/  ULDC.64 UR38, c[0x0][0x208] ;  /* 0x0000820000267ab9 */ /* 0x000fe20000000a00 */
[----:B------:R-:W-:-:S04]  /*0fc0*/  ISETP.NE.U32.AND P0, PT, RZ, UR4, PT ;  /* 0x00000004ff007c0c */ /* 0x000fc8000bf05070 */
[----:B------:R-:W-:-:S13]  /*0fd0*/  ISETP.NE.AND.EX P0, PT, RZ, UR5, PT, P0 ;  /* 0x00000005ff007c0c */ /* 0x000fda000bf05300 */
[----:B------:R-:W-:Y:S05]  /*0fe0*/  @!P0 BRA `(.L_x_11) ;  /* 0x00000000001c8947 */ /* 0x000fea0003800000 */
[----:B------:R-:W0:Y:S02]  /*0ff0*/  LDC.64 R4, c[0x0][0x598] ;  /* 0x00016600ff047b82 */ /* 0x000e240000000a00 */
[----:B0-----:R-:W2:Y:S02]  /*1000*/  LDG.E.64 R4, desc[UR38][R4.64] ;  /* 0x0000002604047981 */ /* 0x001ea4000c1e1b00 */
[----:B--2---:R-:W-:-:S04]  /*1010*/  ISETP.NE.U32.AND P0, PT, R4, RZ, PT ;  /* 0x000000ff0400720c */ /* 0x004fc80003f05070 */
[----:B------:R-:W-:-:S13]  /*1020*/  ISETP.NE.AND.EX P0, PT, R5, RZ, PT, P0 ;  /* 0x000000ff0500720c */ /* 0x000fda0003f05300 */
[----:B------:R-:W-:Y:S05]  /*1030*/  @!P0 BRA `(.L_x_11) ;  /* 0x0000000000088947 */ /* 0x000fea0003800000 */
[----:B------:R0:W5:Y:S01]  /*1040*/  LD.E R23, desc[UR38][R4.64] ;  /* 0x0000002604177980 */ /* 0x000162000c101900 */
[----:B------:R-:W-:Y:S05]  /*1050*/  BRA `(.L_x_12) ;  /* 0x0000000000247947 */ /* 0x000fea0003800000 */
.L_x_11:
[----:B------:R-:W-:Y:S02]  /*1060*/  ULDC.64 UR4, c[0x0][0x588] ;  /* 0x0001620000047ab9 */ /* 0x000fe40000000a00 */
[----:B------:R-:W-:-:S04]  /*1070*/  ISETP.NE.U32.AND P0, PT, RZ, UR4, PT ;  /* 0x00000004ff007c0c */ /* 0x000fc8000bf05070 */
[----:B------:R-:W-:-:S13]  /*1080*/  ISETP.NE.AND.EX P0, PT, RZ, UR5, PT, P0 ;  /* 0x00000005ff007c0c */ /* 0x000fda000bf05300 */
[----:B------:R-:W-:Y:S05]  /*1090*/  @!P0 BRA `(.L_x_13) ;  /* 0x00000000000c8947 */ /* 0x000fea0003800000 */
[----:B------:R-:W0:Y:S02]  /*10a0*/  LDC.64 R4, c[0x0][0x588] ;  /* 0x00016200ff047b82 */ /* 0x000e240000000a00 */
[----:B0-----:R1:W5:Y:S01]  /*10b0*/  LDG.E R23, desc[UR38][R4.64] ;  /* 0x0000002604177981 */ /* 0x001362000c1e1900 */
[----:B------:R-:W-:Y:S05]  /*10c0*/  BRA `(.L_x_12) ;  /* 0x0000000000087947 */ /* 0x000fea0003800000 */
.L_x_13:
[----:B------:R-:W-:Y:S02]  /*10d0*/  ULDC UR4, c[0x0][0x580] ;  /* 0x0001600000047ab9 */ /* 0x000fe40000000800 */
[----:B------:R-:W-:-:S07]  /*10e0*/  IMAD.U32 R23, RZ, RZ, UR4 ;  /* 0x00000004ff177e24 */ /* 0x000fce000f8e00ff */
.L_x_12:
[----:B------:R-:W-:Y:S02]  /*10f0*/  ULDC.64 UR4, c[0x0][0x5a0] ;  /* 0x0001680000047ab9 */ /* 0x000fe40000000a00 */
[----:B------:R-:W-:-:S04]  /*1100*/  ISETP.NE.U32.AND P0, PT, RZ, UR4, PT ;  /* 0x00000004ff007c0c */ /* 0x000fc8000bf05070 */
[----:B------:R-:W-:-:S13]  /*1110*/  ISETP.NE.AND.EX P0, PT, RZ, UR5, PT, P0 ;  /* 0x00000005ff007c0c */ /* 0x000fda000bf05300 */
[----:B------:R-:W-:Y:S05]  /*1120*/  @!P0 BRA `(.L_x_14) ;  /* 0x00000000001c8947 */ /* 0x000fea0003800000 */
[----:B01----:R-:W0:Y:S02]  /*1130*/  LDC.64 R4, c[0x0][0x5a0] ;  /* 0x00016800ff047b82 */ /* 0x003e240000000a00 */
[----:B0-----:R-:W2:Y:S02]  /*1140*/  LDG.E.64 R4, desc[UR38][R4.64] ;  /* 0x0000002604047981 */ /* 0x001ea4000c1e1b00 */
[----:B--2---:R-:W-:-:S04]  /*1150*/  ISETP.NE.U32.AND P0, PT, R4, RZ, PT ;  /* 0x000000ff0400720c */ /* 0x004fc80003f05070 */
[----:B------:R-:W-:-:S13]  /*1160*/  ISETP.NE.AND.EX P0, PT, R5, RZ, PT, P0 ;  /* 0x000000ff0500720c */ /* 0x000fda0003f05300 */
[----:B------:R-:W-:Y:S05]  /*1170*/  @!P0 BRA `(.L_x_14) ;  /* 0x0000000000088947 */ /* 0x000fea0003800000 */
[----:B------:R0:W5:Y:S01]  /*1180*/  LD.E R90, desc[UR38][R4.64] ;  /* 0x00000026045a7980 */ /* 0x000162000c101900 */
[----:B------:R-:W-:Y:S05]  /*1190*/  BRA `(.L_x_15) ;  /* 0x0000000000247947 */ /* 0x000fea0003800000 */
.L_x_14:
[----:B------:R-:W-:Y:S02]  /*11a0*/  ULDC.64 UR4, c[0x0][0x590] ;  /* 0x0001640000047ab9 */ /* 0x000fe40000000a00 */
[----:B------:R-:W-:-:S04]  /*11b0*/  ISETP.NE.U32.AND P0, PT, RZ, UR4, PT ;  /* 0x00000004ff007c0c */ /* 0x000fc8000bf05070 */
[----:B------:R-:W-:-:S13]  /*11c0*/  ISETP.NE.AND.EX P0, PT, RZ, UR5, PT, P0 ;  /* 0x00000005ff007c0c */ /* 0x000fda000bf05300 */
[----:B------:R-:W-:Y:S05]  /*11d0*/  @!P0 BRA `(.L_x_16) ;  /* 0x00000000000c8947 */ /* 0x000fea0003800000 */
[----:B------:R-:W2:Y:S02]  /*11e0*/  LDC.64 R90, c[0x0][0x590] ;  /* 0x00016400ff5a7b82 */ /* 0x000ea40000000a00 */
[----:B--2---:R2:W5:Y:S01]  /*11f0*/  LDG.E R90, desc[UR38][R90.64] ;  /* 0x000000265a5a7981 */ /* 0x004562000c1e1900 */
[----:B------:R-:W-:Y:S05]  /*1200*/  BRA `(.L_x_15) ;  /* 0x0000000000087947 */ /* 0x000fea0003800000 */
.L_x_16:
[----:B------:R-:W-:Y:S02]  /*1210*/  ULDC UR4, c[0x0][0x584] ;  /* 0x0001610000047ab9 */ /* 0x000fe40000000800 */
[----:B------:R-:W-:-:S07]  /*1220*/  IMAD.U32 R90, RZ, RZ, UR4 ;  /* 0x00000004ff5a7e24 */ /* 0x000fce000f8e00ff */
.L_x_15:
[----:B------:R-:W-:-:S13]  /*1230*/  LOP3.LUT P0, RZ, R3, 0xff, RZ, 0xc0, !PT ;  /* 0x000000ff03ff7812 */ /* 0x000fda000780c0ff */
[----:B------:R-:W-:Y:S05]  /*1240*/  @!P0 EXIT ;  /* 0x000000000000894d */ /* 0x000fea0003800000 */
[----:B------:R-:W3:Y:S01]  /*1250*/  LDC R93, c[0x0][0x658] ;  /* 0x00019600ff5d7b82 */ /* 0x000ee20000000800 */
[----:B------:R-:W-:Y:S01]  /*1260*/  LOP3.LUT R7, R7, 0x1, RZ, 0xc0, !PT ;  /* 0x0000000107077812 */ /* 0x000fe200078ec0ff */
[----:B------:R-:W-:Y:S01]  /*1270*/  ULDC.64 UR6, c[0x0][0x288] ;  /* 0x0000a20000067ab9 */ /* 0x000fe20000000a00 */
[----:B------:R-:W-:Y:S01]  /*1280*/  SHF.R.U32.HI R3, RZ, 0x2, R95 ;  /* 0x00000002ff037819 */ /* 0x000fe2000001165f */
[----:B------:R-:W-:Y:S01]  /*1290*/  UIADD3 UR4, UR7, 0x3f, URZ ;  /* 0x0000003f07047890 */ /* 0x000fe2000fffe03f */
[----:B------:R-:W-:Y:S01]  /*12a0*/  SHF.R.U32.HI R0, RZ, 0x1, R0 ;  /* 0x00000001ff007819 */ /* 0x000fe20000011600 */
[----:B------:R-:W-:Y:S01]  /*12b0*/  IMAD.SHL.U32 R88, R7, 0x40, RZ ;  /* 0x0000004007587824 */ /* 0x000fe200078e00ff */
[----:B------:R-:W-:Y:S01]  /*12c0*/  LOP3.LUT R3, R3, 0x7, RZ, 0xc0, !PT ;  /* 0x0000000703037812 */ /* 0x000fe200078ec0ff */
[----:B------:R-:W4:Y:S01]  /*12d0*/  LDC.64 R8, c[0x0][0x5c8] ;  /* 0x00017200ff087b82 */ /* 0x000f220000000a00 */
[----:B------:R-:W-:Y:S01]  /*12e0*/  USHF.R.S32.HI UR5, URZ, 0x1f, UR4 ;  /* 0x0000001f3f057899 */ /* 0x000fe20008011404 */
[----:B------:R-:W-:Y:S01]  /*12f0*/  LOP3.LUT R0, R0, 0x30, RZ, 0xc0, !PT ;  /* 0x0000003000007812 */ /* 0x000fe200078ec0ff */
[----:B------:R-:W-:Y:S01]  /*1300*/  IMAD.MOV.U32 R6, RZ, RZ, 0x1 ;  /* 0x00000001ff067424 */ /* 0x000fe200078e00ff */
[--C-:B------:R-:W-:Y:S01]  /*1310*/  LOP3.LUT R88, R88, 0x40, R3.reuse, 0xe2, !PT ;  /* 0x0000004058587812 */ /* 0x100fe200078ee203 */
[----:B------:R-:W-:Y:S01]  /*1320*/  ULEA.HI UR5, UR5, UR4, URZ, 0x6 ;  /* 0x0000000405057291 */ /* 0x000fe2000f8f303f */
[-C--:B01----:R-:W-:Y:S01]  /*1330*/  IADD3 R4, RZ, -R0.reuse, -R3 ;  /* 0x80000000ff047210 */ /* 0x083fe20007ffe803 */
[----:B------:R-:W-:Y:S01]  /*1340*/  IMAD.U32 R5, RZ, RZ, UR6 ;  /* 0x00000006ff057e24 */ /* 0x000fe2000f8e00ff */
[----:B------:R-:W0:Y:S01]  /*1350*/  LDC R97, c[0x0][0x600] ;  /* 0x00018000ff617b82 */ /* 0x000e220000000800 */
[----:B------:R-:W-:Y:S01]  /*1360*/  LOP3.LUT R88, R88, R0, RZ, 0xfc, !PT ;  /* 0x0000000058587212 */ /* 0x000fe200078efcff */
[----:B------:R-:W-:Y:S01]  /*1370*/  IMAD.MOV.U32 R0, RZ, RZ, -0x1 ;  /* 0xffffffffff007424 */ /* 0x000fe200078e00ff */
[----:B------:R-:W-:Y:S01]  /*1380*/  USHF.R.S32.HI UR43, URZ, 0x6, UR5 ;  /* 0x000000063f2b7899 */ /* 0x000fe20008011405 */
[----:B------:R-:W-:Y:S01]  /*1390*/  LOP3.LUT R94, R95, 0x3, RZ, 0xc0, !PT ;  /* 0x000000035f5e7812 */ /* 0x000fe200078ec0ff */
[----:B------:R-:W-:Y:S01]  /*13a0*/  IMAD R4, R7, -0x40, R4 ;  /* 0xffffffc007047824 */ /* 0x000fe200078e0204 */
[C---:B------:R-:W-:Y:S01]  /*13b0*/  LOP3.LUT R96, R95.reuse, 0x80, RZ, 0xc0, !PT ;  /* 0x000000805f607812 */ /* 0x040fe200078ec0ff */
[----:B------:R-:W-:Y:S01]  /*13c0*/  UISETP.LT.AND UP0, UPT, UR43, 0x1, UPT ;  /* 0x000000012b00788c */ /* 0x000fe2000bf01270 */
[-C--:B---3--:R-:W-:Y:S01]  /*13d0*/  SHF.L.U32 R0, R0, R93.reuse, RZ ;  /* 0x0000005d00007219 */ /* 0x088fe200000006ff */
[----:B------:R-:W-:Y:S01]  /*13e0*/  ULDC UR4, c[0x0][0x284] ;  /* 0x0000a10000047ab9 */ /* 0x000fe20000000800 */
[----:B------:R-:W-:Y:S01]  /*13f0*/  IMAD R94, R94, -0x2, R5 ;  /* 0xfffffffe5e5e7824 */ /* 0x000fe200078e0205 */
[----:B------:R-:W-:Y:S01]  /*1400*/  USEL UR44, UR43, 0x1, UP0 ;  /* 0x000000012b2c7887 */ /* 0x000fe20008000000 */
[----:B------:R-:W-:Y:S01]  /*1410*/  SHF.L.U32 R93, R6, R93, RZ ;  /* 0x0000005d065d7219 */ /* 0x000fe200000006ff */
[----:B------:R-:W-:Y:S01]  /*1420*/  IMAD.SHL.U32 R95, R95, 0x2, RZ ;  /* 0x000000025f5f7824 */ /* 0x000fe200078e00ff */
[----:B------:R-:W-:Y:S01]  /*1430*/  LOP3.LUT R102, R18, 0x1, RZ, 0xfc, !PT ;  /* 0x0000000112667812 */ /* 0x000fe200078efcff */
[----:B------:R-:W-:Y:S01]  /*1440*/  VIADD R99, R4, UR4 ;  /* 0x0000000404637c36 */ /* 0x000fe20008000000 */
[C---:B----4-:R-:W-:Y:S01]  /*1450*/  SHF.L.U64.HI R92, R8.reuse, 0x3, R9 ;  /* 0x00000003085c7819 */ /* 0x050fe20000010209 */
[----:B--2---:R-:W-:Y:S01]  /*1460*/  IMAD.SHL.U32 R91, R8, 0x8, RZ ;  /* 0x00000008085b7824 */ /* 0x004fe200078e00ff */
[----:B------:R-:W-:Y:S01]  /*1470*/  SHF.R.U32.HI R96, RZ, 0x7, R96 ;  /* 0x00000007ff607819 */ /* 0x000fe20000011660 */
[----:B------:R-:W-:Y:S01]  /*1480*/  IMAD.MOV.U32 R89, RZ, RZ, RZ ;  /* 0x000000ffff597224 */ /* 0x000fe200078e00ff */
[----:B------:R-:W-:Y:S01]  /*1490*/  LOP3.LUT R98, RZ, R0, RZ, 0x33, !PT ;  /* 0x00000000ff627212 */ /* 0x000fe200078e33ff */
[----:B------:R-:W-:Y:S01]  /*14a0*/  UIADD3 UR44, UR43, -UR44, URZ ;  /* 0x8000002c2b2c7290 */ /* 0x000fe2000fffe03f */
[----:B------:R-:W-:Y:S01]  /*14b0*/  UMOV UR40, URZ ;  /* 0x0000003f00287c82 */ /* 0x000fe20008000000 */
[----:B0-----:R-:W-:Y:S01]  /*14c0*/  VIADD R97, R97, 0xffffffff ;  /* 0xffffffff61617836 */ /* 0x001fe20000000000 */
[----:B------:R-:W-:-:S09]  /*14d0*/  UMOV UR41, URZ ;  /* 0x0000003f00297c82 */ /* 0x000fd20008000000 */
.L_x_164:
[----:B0-----:R-:W0:Y:S01]  /*14e0*/  SHFL.IDX PT, R0, R96, RZ, 0x1f ;  /* 0x00001fff60007589 */ /* 0x001e2200000e0000 */
[----:B-1----:R-:W1:Y:S01]  /*14f0*/  S2UR UR7, SR_CgaCtaId ;  /* 0x00000000000779c3 */ /* 0x002e620000008800 */
[----:B------:R-:W-:Y:S01]  /*1500*/  UMOV UR6, 0x400 ;  /* 0x0000040000067882 */ /* 0x000fe20000000000 */
[----:B0-----:R-:W-:Y:S01]  /*1510*/  R2UR UR4, R0 ;  /* 0x00000000000472ca */ /* 0x001fe200000e0000 */
[----:B-1----:R-:W-:-:S12]  /*1520*/  ULEA UR6, UR7, UR6, 0x18 ;  /* 0x0000000607067291 */ /* 0x002fd8000f8ec03f */
[----:B------:R-:W-:-:S04]  /*1530*/  ULEA.HI UR5, UR4, UR4, URZ, 0x1 ;  /* 0x0000000404057291 */ /* 0x000fc8000f8f083f */
[----:B------:R-:W-:-:S04]  /*1540*/  ULOP3.LUT UR5, UR5, 0x7fffe, URZ, 0xc0, !UPT ;  /* 0x0007fffe05057892 */ /* 0x000fc8000f8ec03f */
[----:B------:R-:W-:-:S03]  /*1550*/  UIADD3 UR5, UR4, -UR5, URZ ;  /* 0x8000000504057290 */ /* 0x000fc6000fffe03f */
[----:B------:R-:W-:Y:S01]  /*1560*/  ULDC UR4, c[0x0][0x28c] ;  /* 0x0000a30000047ab9 */ /* 0x000fe20000000800 */
[----:B------:R-:W-:Y:S01]  /*1570*/  ULEA UR5, UR5, UR6, 0xd ;  /* 0x0000000605057291 */ /* 0x000fe2000f8e683f */
[----:B------:R-:W-:-:S03]  /*1580*/  ISETP.LT.AND P0, PT, RZ, UR4, PT ;  /* 0x00000004ff007c0c */ /* 0x000fc6000bf01270 */
[----:B------:R-:W-:-:S04]  /*1590*/  UIADD3 UR5, UR5, 0x180, URZ ;  /* 0x0000018005057890 */ /* 0x000fc8000fffe03f */
[----:B------:R-:W-:-:S04]  /*15a0*/  USHF.R.U32.HI UR5, URZ, 0x4, UR5 ;  /* 0x000000043f057899 */ /* 0x000fc80008011605 */
[----:B------:R-:W-:Y:S02]  /*15b0*/  ULOP3.LUT UR45, UR5, 0x3fff, URZ, 0xc0, !UPT ;  /* 0x00003fff052d7892 */ /* 0x000fe4000f8ec03f */
[----:B--2345:R-:W-:Y:S10]  /*15c0*/  @P0 BRA `(.L_x_17) ;  /* 0x0000000000400947 */ /* 0x03cff40003800000 */
[----:B------:R-:W-:Y:S01]  /*15d0*/  MOV R0, 0x0 ;  /* 0x0000000000007802 */ /* 0x000fe20000000f00 */
[----:B------:R-:W-:Y:S01]  /*15e0*/  ULDC.64 UR4, c[0x4][0x68] ;  /* 0x01001a0000047ab9 */ /* 0x000fe20000000a00 */
[----:B------:R-:W-:Y:S01]  /*15f0*/  ULDC.64 UR6, c[0x4][0x8] ;  /* 0x0100020000067ab9 */ /* 0x000fe20000000a00 */
[----:B------:R-:W-:Y:S01]  /*1600*/  IMAD.U32 R4, RZ, RZ, UR4 ;  /* 0x00000004ff047e24 */ /* 0x000fe2000f8e00ff */
[----:B------:R0:W1:Y:S01]  /*1610*/  LDC.64 R14, c[0x4][R0] ;  /* 0x01000000000e7b82 */ /* 0x0000620000000a00 */
[----:B------:R-:W-:Y:S01]  /*1620*/  IMAD.U32 R5, RZ, RZ, UR5 ;  /* 0x00000005ff057e24 */ /* 0x000fe2000f8e00ff */
[----:B------:R-:W-:Y:S01]  /*1630*/  ULDC.64 UR4, c[0x4][0x70] ;  /* 0x01001c0000047ab9 */ /* 0x000fe20000000a00 */
[----:B------:R-:W-:Y:S02]  /*1640*/  IMAD.U32 R10, RZ, RZ, UR6 ;  /* 0x00000006ff0a7e24 */ /* 0x000fe4000f8e00ff */
[----:B------:R-:W-:Y:S02]  /*1650*/  IMAD.U32 R6, RZ, RZ, UR4 ;  /* 0x00000004ff067e24 */ /* 0x000fe4000f8e00ff */
[----:B------:R-:W-:-:S02]  /*1660*/  IMAD.U32 R7, RZ, RZ, UR5 ;  /* 0x00000005ff077e24 */ /* 0x000fc4000f8e00ff */
[----:B------:R-:W-:Y:S02]  /*1670*/  IMAD.U32 R11, RZ, RZ, UR7 ;  /* 0x00000007ff0b7e24 */ /* 0x000fe4000f8e00ff */
[----:B------:R-:W-:Y:S02]  /*1680*/  IMAD.MOV.U32 R8, RZ, RZ, 0x1e1 ;  /* 0x000001e1ff087424 */ /* 0x000fe400078e00ff */
[----:B------:R-:W-:Y:S02]  /*1690*/  IMAD.MOV.U32 R12, RZ, RZ, 0x1 ;  /* 0x00000001ff0c7424 */ /* 0x000fe400078e00ff */
[----:B0-----:R-:W-:-:S07]  /*16a0*/  IMAD.MOV.U32 R13, RZ, RZ, RZ ;  /* 0x000000ffff0d7224 */ /* 0x001fce00078e00ff */
[----:B------:R-:W-:-:S07]  /*16b0*/  LEPC R20, `(.L_x_17) ;  /* 0x000000001014794e */ /* 0x000fce0000000000 */
[----:B-1---5:R-:W-:Y:S05]  /*16c0*/  CALL.ABS.NOINC R14 ;  /* 0x000000000e007343 */ /* 0x022fea0003c00000 */
.L_x_17:
[----:B------:R-:W-:-:S13]  /*16d0*/  ISETP.NE.AND P0, PT, R102, 0x3, PT ;  /* 0x000000036600780c */ /* 0x000fda0003f05270 */
[----:B------:R-:W-:Y:S05]  /*16e0*/  @!P0 BRA `(.L_x_18) ;  /* 0x0000000000048947 */ /* 0x000fea0003800000 */
[----:B------:R-:W-:Y:S01]  /*16f0*/  BPT.TRAP 0x1 ;  /* 0x000000040000795c */ /* 0x000fe20000300000 */
.L_x_18:
[----:B------:R-:W0:Y:S01]  /*1700*/  S2UR UR5, SR_CgaCtaId ;  /* 0x00000000000579c3 */ /* 0x000e220000008800 */
[----:B------:R-:W-:Y:S01]  /*1710*/  UMOV UR4, 0x400 ;  /* 0x0000040000047882 */ /* 0x000fe20000000000 */
[----:B------:R-:W-:Y:S02]  /*1720*/  IMAD.U32 R0, RZ, RZ, UR40 ;  /* 0x00000028ff007e24 */ /* 0x000fe4000f8e00ff */
[----:B------:R-:W-:-:S03]  /*1730*/  IMAD.U32 R3, RZ, RZ, UR41 ;  /* 0x00000029ff037e24 */ /* 0x000fc6000f8e00ff */
[----:B------:R-:W-:Y:S01]  /*1740*/  SHF.L.U32 R0, R0, 0x1f, RZ ;  /* 0x0000001f00007819 */ /* 0x000fe200000006ff */
[----:B0-----:R-:W-:-:S06]  /*1750*/  ULEA UR4, UR5, UR4, 0x18 ;  /* 0x0000000405047291 */ /* 0x001fcc000f8ec03f */
[----:B------:R-:W-:-:S04]  /*1760*/  IMAD.U32 R6, RZ, RZ, UR4 ;  /* 0x00000004ff067e24 */ /* 0x000fc8000f8e00ff */
[----:B------:R-:W-:-:S04]  /*1770*/  IMAD R3, R3, 0x8, R6 ;  /* 0x0000000803037824 */ /* 0x000fc800078e0206 */
[----:B------:R0:W1:Y:S01]  /*1780*/  SYNCS.PHASECHK.TRANS64.TRYWAIT P1, [R3+URZ], R0 ;  /* 0x00000000030075a7 */ /* 0x000062000802017f */
[----:B------:R-:W-:Y:S05]  /*1790*/  @!P0 BRA `(.L_x_19) ;  /* 0x0000000000048947 */ /* 0x000fea0003800000 */
[----:B------:R-:W-:Y:S01]  /*17a0*/  BPT.TRAP 0x1 ;  /* 0x000000040000795c */ /* 0x000fe20000300000 */
.L_x_19:
[----:B------:R-:W-:-:S05]  /*17b0*/  IMAD.U32 R4, RZ, RZ, UR44 ;  /* 0x0000002cff047e24 */ /* 0x000fca000f8e00ff */
[----:B------:R-:W-:Y:S01]  /*17c0*/  ISETP.GE.AND P2, PT, R4, 0x1, PT ;  /* 0x000000010400780c */ /* 0x000fe20003f46270 */
[----:B-1----:R-:W-:-:S12]  /*17d0*/  @P1 BRA `(.L_x_20) ;  /* 0x0000000000081947 */ /* 0x002fd80003800000 */
[----:B------:R-:W1:Y:S02]  /*17e0*/  SYNCS.PHASECHK.TRANS64.TRYWAIT P1, [R3+URZ], R0 ;  /* 0x00000000030075a7 */ /* 0x000e64000802017f */
[----:B-1----:R-:W-:Y:S05]  /*17f0*/  @!P1 BRA `(.L_x_21) ;  /* 0x00000068002c9947 */ /* 0x002fea0003800000 */
.L_x_20:
[----:B------:R-:W-:Y:S05]  /*1800*/  WARPSYNC.ALL ;  /* 0x0000000000007948 */ /* 0x000fea0003800000 */
[----:B------:R-:W-:Y:S01]  /*1810*/  R2UR UR4, R6 ;  /* 0x00000000060472ca */ /* 0x000fe200000e0000 */
[----:B------:R-:W-:Y:S01]  /*1820*/  ULEA UR5, UR41, UR45, 0xa ;  /* 0x0000002d29057291 */ /* 0x000fe2000f8e503f */
[----:B------:R-:W-:Y:S01]  /*1830*/  WARPGROUP.ARRIVE ;  /* 0x00000000000079c5 */ /* 0x000fe20000000000 */
[----:B------:R-:W-:Y:S01]  /*1840*/  UMOV UR9, 0x40000040 ;  /* 0x4000004000097882 */ /* 0x000fe20000000000 */
[----:B------:R-:W-:-:S04]  /*1850*/  UMOV UR11, 0x40000040 ;  /* 0x40000040000b7882 */ /* 0x000fc80000000000 */
[----:B------:R-:W-:-:S05]  /*1860*/  UMOV UR8, UR5 ;  /* 0x0000000500087c82 */ /* 0x000fca0008000000 */
[----:B------:R-:W-:-:S04]  /*1870*/  UIADD3 UR4, UR4, 0x1c180, URZ ;  /* 0x0001c18004047890 */ /* 0x000fc8000fffe03f */
[----:B------:R-:W-:-:S04]  /*1880*/  USHF.R.U32.HI UR4, URZ, 0x4, UR4 ;  /* 0x000000043f047899 */ /* 0x000fc80008011604 */
[----:B------:R-:W-:-:S04]  /*1890*/  ULOP3.LUT UR4, UR4, 0x3fff, URZ, 0xc0, !UPT ;  /* 0x00003fff04047892 */ /* 0x000fc8000f8ec03f */
[----:B------:R-:W-:-:S04]  /*18a0*/  ULOP3.LUT UR4, UR4, 0x10000, URZ, 0xfc, !UPT ;  /* 0x0001000004047892 */ /* 0x000fc8000f8efc3f */
[----:B------:R-:W-:-:S07]  /*18b0*/  ULEA UR6, UR41, UR4, 0xa ;  /* 0x0000000429067291 */ /* 0x000fce000f8e503f */
[----:B------:R-:W-:Y:S02]  /*18c0*/  UMOV UR10, UR6 ;  /* 0x00000006000a7c82 */ /* 0x000fe40008000000 */
[----:B------:R-:W-:Y:S01]  /*18d0*/  HGMMA.64x128x16.F32 R24, gdesc[UR8].tnspA, RZ, !UPT, gsb0 ;  /* 0x21e00000081879f0 */ /* 0x000fe2000c0008ff */
[----:B------:R-:W-:Y:S02]  /*18e0*/  UIADD3 UR8, UR5, 0x80, URZ ;  /* 0x0000008005087890 */ /* 0x000fe4000fffe03f */
[----:B------:R-:W-:Y:S01]  /*18f0*/  UIADD3 UR10, UR6, 0x2, URZ ;  /* 0x00000002060a7890 */ /* 0x000fe2000fffe03f */
[----:B------:R-:W-:Y:S01]  /*1900*/  UMOV UR9, 0x40000040 ;  /* 0x4000004000097882 */ /* 0x000fe20000000000 */
[----:B------:R-:W-:Y:S01]  /*1910*/  UMOV UR11, 0x40000040 ;  /* 0x40000040000b7882 */ /* 0x000fe20000000000 */
[----:B------:R-:W-:Y:S02]  /*1920*/  WARPGROUP.DEPBAR.LE gsb0, 0x0 ;  /* 0x00008000000079c5 */ /* 0x000fe40000010000 */
[----:B------:R-:W-:-:S06]  /*1930*/  WARPGROUP.ARRIVE ;  /* 0x00000000000079c5 */ /* 0x000fcc0000000000 */
[----:B------:R-:W-:Y:S01]  /*1940*/  HGMMA.64x128x16.F32 R24, gdesc[UR8].tnspA, R24, gsb0 ;  /* 0x21e00000081879f0 */ /* 0x000fe20008000818 */
        /* <DEDUP_REMOVED lines=13> */
[----:B------:R-:W-:Y:S03]  /*1a20*/  HGMMA.64x128x16.F32 R24, gdesc[UR8].tnspA, R24, gsb0 ;  /* 0x21e00000081879f0 */ /* 0x000fe60008000818 */
[----:B------:R-:W-:Y:S02]  /*1a30*/  WARPGROUP.DEPBAR.LE gsb0, 0x0 ;  /* 0x00008000000079c5 */ /* 0x000fe40000010000 */
[----:B------:R-:W-:Y:S05]  /*1a40*/  @!P2 BRA `(.L_x_22) ;  /* 0x000000040028a947 */ /* 0x000fea0003800000 */
[----:B------:R-:W-:Y:S01]  /*1a50*/  UIADD3 UR5, UR41, 0x1, URZ ;  /* 0x0000000129057890 */ /* 0x000fe2000fffe03f */
[----:B01----:R-:W-:Y:S02]  /*1a60*/  IMAD.U32 R0, RZ, RZ, UR44 ;  /* 0x0000002cff007e24 */ /* 0x003fe4000f8e00ff */
[----:B------:R-:W-:Y:S01]  /*1a70*/  IMAD.U32 R3, RZ, RZ, UR41 ;  /* 0x00000029ff037e24 */ /* 0x000fe2000f8e00ff */
[----:B------:R-:W-:-:S04]  /*1a80*/  UISETP.NE.AND UP0, UPT, UR5, 0x7, UPT ;  /* 0x000000070500788c */ /* 0x000fc8000bf05270 */
[----:B------:R-:W-:Y:S02]  /*1a90*/  USEL UR6, URZ, 0x1, UP0 ;  /* 0x000000013f067887 */ /* 0x000fe40008000000 */
[----:B------:R-:W-:Y:S02]  /*1aa0*/  USEL UR5, UR5, URZ, UP0 ;  /* 0x0000003f05057287 */ /* 0x000fe40008000000 */
[----:B------:R-:W-:-:S06]  /*1ab0*/  ULOP3.LUT UR6, UR40, UR6, URZ, 0x3c, !UPT ;  /* 0x0000000628067292 */ /* 0x000fcc000f8e3c3f */
[----:B------:R-:W-:-:S07]  /*1ac0*/  IMAD.U32 R7, RZ, RZ, UR6 ;  /* 0x00000006ff077e24 */ /* 0x000fce000f8e00ff */
.L_x_29:
[----:B------:R-:W-:Y:S05]  /*1ad0*/  @!P0 BRA `(.L_x_23) ;  /* 0x0000000000048947 */ /* 0x000fea0003800000 */
[----:B------:R-:W-:Y:S01]  /*1ae0*/  BPT.TRAP 0x1 ;  /* 0x000000040000795c */ /* 0x000fe20000300000 */
.L_x_23:
[----:B------:R-:W0:Y:S01]  /*1af0*/  S2UR UR7, SR_CgaCtaId ;  /* 0x00000000000779c3 */ /* 0x000e220000008800 */
[----:B------:R-:W-:Y:S01]  /*1b00*/  UMOV UR6, 0x400 ;  /* 0x0000040000067882 */ /* 0x000fe20000000000 */
[----:B------:R-:W-:Y:S01]  /*1b10*/  IMAD.U32 R5, RZ, RZ, UR5 ;  /* 0x00000005ff057e24 */ /* 0x000fe2000f8e00ff */
[----:B------:R-:W-:Y:S01]  /*1b20*/  SHF.L.U32 R4, R7, 0x1f, RZ ;  /* 0x0000001f07047819 */ /* 0x000fe200000006ff */
[----:B0-----:R-:W-:-:S06]  /*1b30*/  ULEA UR6, UR7, UR6, 0x18 ;  /* 0x0000000607067291 */ /* 0x001fcc000f8ec03f */
[----:B------:R-:W-:-:S04]  /*1b40*/  IMAD.U32 R6, RZ, RZ, UR6 ;  /* 0x00000006ff067e24 */ /* 0x000fc8000f8e00ff */
[----:B------:R-:W-:-:S04]  /*1b50*/  IMAD R5, R5, 0x8, R6 ;  /* 0x0000000805057824 */ /* 0x000fc800078e0206 */
[----:B------:R0:W1:Y:S01]  /*1b60*/  SYNCS.PHASECHK.TRANS64.TRYWAIT P1, [R5+URZ], R4 ;  /* 0x00000004050075a7 */ /* 0x000062000802017f */
[----:B------:R-:W-:Y:S05]  /*1b70*/  @!P0 BRA `(.L_x_24) ;  /* 0x0000000000048947 */ /* 0x000fea0003800000 */
[----:B------:R-:W-:Y:S01]  /*1b80*/  BPT.TRAP 0x1 ;  /* 0x000000040000795c */ /* 0x000fe20000300000 */
.L_x_24:
[----:B-1----:R-:W-:Y:S05]  /*1b90*/  @P1 BRA `(.L_x_25) ;  /* 0x0000000000081947 */ /* 0x002fea0003800000 */
[----:B------:R-:W1:Y:S02]  /*1ba0*/  SYNCS.PHASECHK.TRANS64.TRYWAIT P1, [R5+URZ], R4 ;  /* 0x00000004050075a7 */ /* 0x000e64000802017f */
[----:B-1----:R-:W-:Y:S05]  /*1bb0*/  @!P1 BRA `(.L_x_26) ;  /* 0x0000006400509947 */ /* 0x002fea0003800000 */
.L_x_25:
[----:B------:R-:W-:Y:S01]  /*1bc0*/  ULEA UR6, UR5, UR45, 0xa ;  /* 0x0000002d05067291 */ /* 0x000fe2000f8e503f */
[----:B------:R-:W-:Y:S01]  /*1bd0*/  WARPGROUP.ARRIVE ;  /* 0x00000000000079c5 */ /* 0x000fe20000000000 */
[----:B------:R-:W-:Y:S01]  /*1be0*/  ULEA UR7, UR5, UR4, 0xa ;  /* 0x0000000405077291 */ /* 0x000fe2000f8e503f */
[----:B------:R-:W-:Y:S01]  /*1bf0*/  UMOV UR9, 0x40000040 ;  /* 0x4000004000097882 */ /* 0x000fe20000000000 */
[----:B------:R-:W-:-:S03]  /*1c00*/  UMOV UR11, 0x40000040 ;  /* 0x40000040000b7882 */ /* 0x000fc60000000000 */
[----:B------:R-:W-:Y:S02]  /*1c10*/  UMOV UR8, UR6 ;  /* 0x0000000600087c82 */ /* 0x000fe40008000000 */
[----:B------:R-:W-:Y:S02]  /*1c20*/  UMOV UR10, UR7 ;  /* 0x00000007000a7c82 */ /* 0x000fe40008000000 */
[----:B------:R-:W-:Y:S01]  /*1c30*/  HGMMA.64x128x16.F32 R24, gdesc[UR8].tnspA, R24, gsb0 ;  /* 0x21e00000081879f0 */ /* 0x000fe20008000818 */
[----:B------:R-:W-:Y:S02]  /*1c40*/  UIADD3 UR8, UR6, 0x80, URZ ;  /* 0x0000008006087890 */ /* 0x000fe4000fffe03f */
[----:B------:R-:W-:Y:S01]  /*1c50*/  UIADD3 UR10, UR7, 0x2, URZ ;  /* 0x00000002070a7890 */ /* 0x000fe2000fffe03f */
[----:B------:R-:W-:Y:S01]  /*1c60*/  UMOV UR9, 0x40000040 ;  /* 0x4000004000097882 */ /* 0x000fe20000000000 */
[----:B------:R-:W-:Y:S01]  /*1c70*/  UMOV UR11, 0x40000040 ;  /* 0x40000040000b7882 */ /* 0x000fe20000000000 */
[----:B------:R-:W-:-:S02]  /*1c80*/  WARPGROUP.DEPBAR.LE gsb0, 0x0 ;  /* 0x00008000000079c5 */ /* 0x000fc40000010000 */
        /* <DEDUP_REMOVED lines=18> */
[----:B------:R-:W-:Y:S01]  /*1db0*/  BPT.TRAP 0x1 ;  /* 0x000000040000795c */ /* 0x000fe20000300000 */
.L_x_27:
[----:B------:R-:W-:-:S13]  /*1dc0*/  ISETP.NE.AND P1, PT, R22, RZ, PT ;  /* 0x000000ff1600720c */ /* 0x000fda0003f25270 */
[----:B01----:R-:W-:-:S04]  /*1dd0*/  @P1 IMAD R4, R3, 0x8, R6 ;  /* 0x0000000803041824 */ /* 0x003fc800078e0206 */
[----:B------:R-:W-:-:S05]  /*1de0*/  @P1 VIADD R4, R4, 0x38 ;  /* 0x0000003804041836 */ /* 0x000fca0000000000 */
[----:B------:R-:W-:-:S04]  /*1df0*/  @P1 PRMT R4, R19, 0x654, R4 ;  /* 0x0000065413041816 */ /* 0x000fc80000000004 */
[----:B------:R0:W-:Y:S01]  /*1e00*/  @P1 SYNCS.ARRIVE.TRANS64.RED.A1T0 RZ, [R4+URZ], RZ ;  /* 0x000000ff04ff19a7 */ /* 0x0001e2000810043f */
[----:B------:R-:W-:-:S13]  /*1e10*/  ISETP.GT.U32.AND P1, PT, R18, 0x1, PT ;  /* 0x000000011200780c */ /* 0x000fda0003f24070 */
[----:B0-----:R-:W-:Y:S05]  /*1e20*/  @P1 BRA `(.L_x_28) ;  /* 0x0000000000041947 */ /* 0x001fea0003800000 */
[----:B------:R-:W-:Y:S01]  /*1e30*/  BPT.TRAP 0x1 ;  /* 0x000000040000795c */ /* 0x000fe20000300000 */
.L_x_28:
[----:B------:R-:W-:Y:S01]  /*1e40*/  UIADD3 UR5, UR5, 0x1, URZ ;  /* 0x0000000105057890 */ /* 0x000fe2000fffe03f */
[C---:B------:R-:W-:Y:S01]  /*1e50*/  ISETP.GT.AND P2, PT, R0.reuse, 0x1, PT ;  /* 0x000000010000780c */ /* 0x040fe20003f44270 */
[----:B------:R-:W-:Y:S02]  /*1e60*/  VIADD R3, R3, 0x1 ;  /* 0x0000000103037836 */ /* 0x000fe40000000000 */
[----:B------:R-:W-:Y:S01]  /*1e70*/  UISETP.NE.AND UP0, UPT, UR5, 0x7, UPT ;  /* 0x000000070500788c */ /* 0x000fe2000bf05270 */
[----:B------:R-:W-:Y:S02]  /*1e80*/  VIADD R0, R0, 0xffffffff ;  /* 0xffffffff00007836 */ /* 0x000fe40000000000 */
[C---:B------:R-:W-:Y:S01]  /*1e90*/  ISETP.NE.AND P1, PT, R3.reuse, 0x7, PT ;  /* 0x000000070300780c */ /* 0x040fe20003f25270 */
[----:B------:R-:W-:Y:S02]  /*1ea0*/  USEL UR6, URZ, 0x1, UP0 ;  /* 0x000000013f067887 */ /* 0x000fe40008000000 */
[----:B------:R-:W-:Y:S01]  /*1eb0*/  USEL UR5, UR5, URZ, UP0 ;  /* 0x0000003f05057287 */ /* 0x000fe20008000000 */
[----:B------:R-:W-:-:S03]  /*1ec0*/  SEL R3, R3, RZ, P1 ;  /* 0x000000ff03037207 */ /* 0x000fc60000800000 */
[----:B------:R-:W-:Y:S01]  /*1ed0*/  LOP3.LUT R7, R7, UR6, RZ, 0x3c, !PT ;  /* 0x0000000607077c12 */ /* 0x000fe2000f8e3cff */
[----:B------:R-:W-:Y:S07]  /*1ee0*/  @P2 BRA `(.L_x_29) ;  /* 0xfffffff800f82947 */ /* 0x000fee000383ffff */
.L_x_22:
[----:B01----:R-:W0:Y:S02]  /*1ef0*/  LDC R0, c[0x0][0x28c] ;  /* 0x0000a300ff007b82 */ /* 0x003e240000000800 */
[----:B0-----:R-:W-:-:S13]  /*1f00*/  ISETP.GE.AND P1, PT, R0, 0x1, PT ;  /* 0x000000010000780c */ /* 0x001fda0003f26270 */
[----:B------:R-:W-:Y:S05]  /*1f10*/  @!P1 BRA `(.L_x_30) ;  /* 0x0000000000509947 */ /* 0x000fea0003800000 */
[----:B------:R-:W-:Y:S05]  /*1f20*/  @!P0 BRA `(.L_x_31) ;  /* 0x0000000000048947 */ /* 0x000fea0003800000 */
[----:B------:R-:W-:Y:S01]  /*1f30*/  BPT.TRAP 0x1 ;  /* 0x000000040000795c */ /* 0x000fe20000300000 */
.L_x_31:
[----:B------:R-:W-:Y:S01]  /*1f40*/  ISETP.NE.AND P0, PT, R22, RZ, PT ;  /* 0x000000ff1600720c */ /* 0x000fe20003f05270 */
[----:B------:R-:W-:Y:S01]  /*1f50*/  BSSY B0, `(.L_x_32) ;  /* 0x000000e000007945 */ /* 0x000fe20003800000 */
[----:B------:R-:W-:-:S11]  /*1f60*/  ISETP.GT.U32.AND P1, PT, R18, 0x1, PT ;  /* 0x000000011200780c */ /* 0x000fd60003f24070 */
[----:B------:R-:W-:Y:S05]  /*1f70*/  @!P0 BRA `(.L_x_33) ;  /* 0x00000000002c8947 */ /* 0x000fea0003800000 */
[----:B------:R-:W-:-:S04]  /*1f80*/  UIADD3 UR6, UR44, UR41, URZ ;  /* 0x000000292c067290 */ /* 0x000fc8000fffe03f */
[----:B------:R-:W-:-:S04]  /*1f90*/  UIMAD.WIDE.U32 UR4, UR6, 0x24924925, URZ ;  /* 0x24924925060478a5 */ /* 0x000fc8000f8e003f */
[----:B------:R-:W-:-:S04]  /*1fa0*/  UIADD3 UR4, UR6, -UR5, URZ ;  /* 0x8000000506047290 */ /* 0x000fc8000fffe03f */
[----:B------:R-:W-:-:S04]  /*1fb0*/  ULEA.HI UR4, UR4, UR5, URZ, 0x1f ;  /* 0x0000000504047291 */ /* 0x000fc8000f8ff83f */
[----:B------:R-:W-:-:S04]  /*1fc0*/  USHF.R.U32.HI UR4, URZ, 0x2, UR4 ;  /* 0x000000023f047899 */ /* 0x000fc80008011604 */
[----:B------:R-:W-:-:S06]  /*1fd0*/  UIMAD UR4, UR4, -0x7, UR6 ;  /* 0xfffffff9040478a4 */ /* 0x000fcc000f8e0206 */
[----:B------:R-:W-:-:S04]  /*1fe0*/  IMAD.U32 R3, RZ, RZ, UR4 ;  /* 0x00000004ff037e24 */ /* 0x000fc8000f8e00ff */
[----:B------:R-:W-:-:S04]  /*1ff0*/  IMAD R0, R3, 0x8, R6 ;  /* 0x0000000803007824 */ /* 0x000fc800078e0206 */
[----:B------:R-:W-:-:S05]  /*2000*/  VIADD R0, R0, 0x38 ;  /* 0x0000003800007836 */ /* 0x000fca0000000000 */
[----:B------:R-:W-:-:S04]  /*2010*/  PRMT R0, R19, 0x654, R0 ;  /* 0x0000065413007816 */ /* 0x000fc80000000000 */
[----:B------:R0:W-:Y:S03]  /*2020*/  SYNCS.ARRIVE.TRANS64.RED.A1T0 RZ, [R0+URZ], RZ ;  /* 0x000000ff00ff79a7 */ /* 0x0001e6000810043f */
.L_x_33:
[----:B------:R-:W-:Y:S05]  /*2030*/  BSYNC B0 ;  /* 0x0000000000007941 */ /* 0x000fea0003800000 */
.L_x_32:
[----:B------:R-:W-:Y:S05]  /*2040*/  @P1 BRA `(.L_x_30) ;  /* 0x0000000000041947 */ /* 0x000fea0003800000 */
[----:B------:R-:W-:Y:S01]  /*2050*/  BPT.TRAP 0x1 ;  /* 0x000000040000795c */ /* 0x000fe20000300000 */
.L_x_30:
[----:B------:R-:W-:Y:S01]  /*2060*/  UISETP.GE.U32.AND UP1, UPT, UR43, 0x7, UPT ;  /* 0x000000072b00788c */ /* 0x000fe2000bf26070 */
[----:B------:R-:W-:Y:S01]  /*2070*/  IMAD.SHL.U32 R100, R100, 0x80, RZ ;  /* 0x0000008064647824 */ /* 0x000fe200078e00ff */
[----:B------:R-:W-:Y:S01]  /*2080*/  UIADD3 UR41, UR43, UR41, URZ ;  /* 0x000000292b297290 */ /* 0x000fe2000fffe03f */
[----:B------:R-:W-:Y:S01]  /*2090*/  SHF.R.S32.HI R11, RZ, 0x1f, R101 ;  /* 0x0000001fff0b7819 */ /* 0x000fe20000011465 */
[----:B------:R-:W-:Y:S01]  /*20a0*/  ULDC UR10, c[0x0][0x288] ;  /* 0x0000a200000a7ab9 */ /* 0x000fe20000000800 */
[----:B------:R-:W-:Y:S01]  /*20b0*/  IMAD.SHL.U32 R6, R103, 0x80, RZ ;  /* 0x0000008067067824 */ /* 0x000fe200078e00ff */
[C---:B------:R-:W-:Y:S01]  /*20c0*/  LOP3.LUT R8, R100.reuse, 0x6, R95, 0xf8, !PT ;  /* 0x0000000664087812 */ /* 0x040fe200078ef85f */
[----:B------:R-:W-:Y:S01]  /*20d0*/  UISETP.GT.U32.AND UP0, UPT, UR41, 0x6, UPT ;  /* 0x000000062900788c */ /* 0x000fe2000bf04070 */
[----:B------:R-:W-:Y:S01]  /*20e0*/  ISETP.GE.AND P0, PT, R100, UR10, PT ;  /* 0x0000000a64007c0c */ /* 0x000fe2000bf06270 */
[----:B------:R-:W-:Y:S01]  /*20f0*/  ULDC.64 UR6, c[0x0][0x5d0] ;  /* 0x0001740000067ab9 */ /* 0x000fe20000000a00 */
[----:B------:R-:W-:Y:S01]  /*2100*/  ULDC UR11, c[0x0][0x284] ;  /* 0x0000a100000b7ab9 */ /* 0x000fe20000000800 */
[----:B------:R-:W-:Y:S01]  /*2110*/  @UP1 UIMAD.WIDE.U32 UR4, UR41, 0x24924925, URZ ;  /* 0x24924925290418a5 */ /* 0x000fe2000f8e003f */
[----:B------:R-:W-:Y:S01]  /*2120*/  SHF.R.S32.HI R9, RZ, 0x1f, R8 ;  /* 0x0000001fff097819 */ /* 0x000fe20000011408 */
[----:B0-----:R-:W-:Y:S01]  /*2130*/  IMAD R0, R11, UR6, RZ ;  /* 0x000000060b007c24 */ /* 0x001fe2000f8e02ff */
[----:B------:R-:W-:Y:S01]  /*2140*/  UISETP.LT.U32.AND UP0, UPT, UR43, 0x7, UP0 ;  /* 0x000000072b00788c */ /* 0x000fe20008701070 */
[----:B------:R-:W-:Y:S01]  /*2150*/  ISETP.GE.OR P0, PT, R6, UR11, P0 ;  /* 0x0000000b06007c0c */ /* 0x000fe20008706670 */
[----:B------:R-:W-:Y:S01]  /*2160*/  @UP1 UIADD3 UR4, UR41, -UR5, URZ ;  /* 0x8000000529041290 */ /* 0x000fe2000fffe03f */
[C---:B------:R-:W-:Y:S01]  /*2170*/  IMAD R3, R101.reuse, UR7, R0 ;  /* 0x0000000765037c24 */ /* 0x040fe2000f8e0200 */
[----:B------:R-:W-:Y:S01]  /*2180*/  ULDC.64 UR8, c[0x0][0x5c8] ;  /* 0x0001720000087ab9 */ /* 0x000fe20000000a00 */
[----:B------:R-:W-:Y:S01]  /*2190*/  IMAD.WIDE.U32 R4, R101, UR6, R8 ;  /* 0x0000000665047c25 */ /* 0x000fe2000f8e0008 */
[----:B------:R-:W-:-:S02]  /*21a0*/  USEL UR6, URZ, 0x1, !UP0 ;  /* 0x000000013f067887 */ /* 0x000fc4000c000000 */
[----:B------:R-:W-:Y:S01]  /*21b0*/  @UP1 ULEA.HI UR4, UR4, UR5, URZ, 0x1f ;  /* 0x0000000504041291 */ /* 0x000fe2000f8ff83f */
[----:B------:R-:W-:Y:S01]  /*21c0*/  IMAD.WIDE R104, R103, 0x80, R88 ;  /* 0x0000008067687825 */ /* 0x000fe200078e0258 */
[----:B------:R-:W-:Y:S02]  /*21d0*/  ULOP3.LUT UR40, UR40, UR6, URZ, 0x3c, !UPT ;  /* 0x0000000628287292 */ /* 0x000fe4000f8e3c3f */
[----:B------:R-:W-:Y:S01]  /*21e0*/  @UP1 USHF.R.U32.HI UR4, URZ, 0x2, UR4 ;  /* 0x000000023f041899 */ /* 0x000fe20008011604 */
[----:B------:R-:W-:Y:S02]  /*21f0*/  IMAD.IADD R5, R5, 0x1, R3 ;  /* 0x0000000105057824 */ /* 0x000fe400078e0203 */
[----:B------:R-:W-:Y:S01]  /*2200*/  IMAD R3, R105, UR8, RZ ;  /* 0x0000000869037c24 */ /* 0x000fe2000f8e02ff */
[----:B------:R-:W-:Y:S01]  /*2210*/  @UP1 ULOP3.LUT UR40, UR40, 0x1, UR4, 0x78, !UPT ;  /* 0x0000000128281892 */ /* 0x000fe2000f8e7804 */
[----:B------:R-:W-:-:S04]  /*2220*/  IMAD.WIDE.U32 R106, R104, UR8, R4 ;  /* 0x00000008686a7c25 */ /* 0x000fc8000f8e0004 */
[----:B------:R-:W-:Y:S02]  /*2230*/  IMAD R7, R104, UR9, R3 ;  /* 0x0000000968077c24 */ /* 0x000fe4000f8e0203 */
[----:B------:R-:W-:Y:S01]  /*2240*/  IMAD.MOV.U32 R0, RZ, RZ, -0x1 ;  /* 0xffffffffff007424 */ /* 0x000fe200078e00ff */
[----:B------:R-:W-:Y:S06]  /*2250*/  @P0 BRA `(.L_x_34) ;  /* 0x00000040001c0947 */ /* 0x000fec0003800000 */
[----:B-----5:R-:W-:Y:S01]  /*2260*/  FSETP.NEU.AND P0, PT, R90, RZ, PT ;  /* 0x000000ff5a00720b */ /* 0x020fe20003f0d000 */
[----:B------:R-:W-:Y:S01]  /*2270*/  IMAD.IADD R4, R94, 0x1, -R100 ;  /* 0x000000015e047824 */ /* 0x000fe200078e0a64 */
[----:B------:R-:W-:Y:S01]  /*2280*/  BSSY B0, `(.L_x_34) ;  /* 0x0000404000007945 */ /* 0x000fe20003800000 */
[----:B------:R-:W-:Y:S02]  /*2290*/  IMAD.IADD R3, R99, 0x1, -R6 ;  /* 0x0000000163037824 */ /* 0x000fe400078e0a06 */
[----:B------:R-:W-:Y:S01]  /*22a0*/  IMAD.IADD R103, R107, 0x1, R7 ;  /* 0x000000016b677824 */ /* 0x000fe200078e0207 */
[----:B------:R-:W-:-:S04]  /*22b0*/  ISETP.GT.AND P2, PT, R4, RZ, PT ;  /* 0x000000ff0400720c */ /* 0x000fc80003f44270 */
[----:B------:R-:W-:-:S03]  /*22c0*/  ISETP.GT.AND P1, PT, R3, RZ, P2 ;  /* 0x000000ff0300720c */ /* 0x000fc60001724270 */
[----:B------:R-:W-:Y:S10]  /*22d0*/  @!P0 BRA `(.L_x_35) ;  /* 0x0000002c00288947 */ /* 0x000ff40003800000 */
[----:B------:R-:W0:Y:S01]  /*22e0*/  LDC.64 R110, c[0x0][0x5b8] ;  /* 0x00016e00ff6e7b82 */ /* 0x000e220000000a00 */
[----:B------:R-:W-:-:S07]  /*22f0*/  ULDC.64 UR4, c[0x0][0x5c0] ;  /* 0x0001700000047ab9 */ /* 0x000fce0000000a00 */
[----:B------:R-:W1:Y:S08]  /*2300*/  LDC.64 R112, c[0x0][0x5b0] ;  /* 0x00016c00ff707b82 */ /* 0x000e700000000a00 */
[----:B------:R-:W2:Y:S01]  /*2310*/  LDC.64 R114, c[0x0][0x5a8] ;  /* 0x00016a00ff727b82 */ /* 0x000ea20000000a00 */
[-C--:B0-----:R-:W-:Y:S02]  /*2320*/  IMAD R6, R11, R110.reuse, RZ ;  /* 0x0000006e0b067224 */ /* 0x081fe400078e02ff */
[----:B------:R-:W-:-:S04]  /*2330*/  IMAD.WIDE.U32 R108, R101, R110, R8 ;  /* 0x0000006e656c7225 */ /* 0x000fc800078e0008 */
[----:B------:R-:W-:Y:S02]  /*2340*/  IMAD R107, R101, R111, R6 ;  /* 0x0000006f656b7224 */ /* 0x000fe400078e0206 */
[-C--:B-1----:R-:W-:Y:S02]  /*2350*/  IMAD R5, R105, R112.reuse, RZ ;  /* 0x0000007069057224 */ /* 0x082fe400078e02ff */
[----:B------:R-:W-:Y:S02]  /*2360*/  IMAD.IADD R13, R109, 0x1, R107 ;  /* 0x000000016d0d7824 */ /* 0x000fe400078e026b */
[----:B------:R-:W-:Y:S02]  /*2370*/  IMAD.MOV.U32 R12, RZ, RZ, R108 ;  /* 0x000000ffff0c7224 */ /* 0x000fe400078e006c */
[C---:B------:R-:W-:Y:S02]  /*2380*/  IMAD R111, R104.reuse, R113, R5 ;  /* 0x00000071686f7224 */ /* 0x040fe400078e0205 */
[----:B------:R-:W-:-:S04]  /*2390*/  IMAD.WIDE.U32 R6, R104, R112, R12 ;  /* 0x0000007068067225 */ /* 0x000fc800078e000c */
[----:B------:R-:W-:Y:S01]  /*23a0*/  IMAD.IADD R5, R7, 0x1, R111 ;  /* 0x0000000107057824 */ /* 0x000fe200078e026f */
[----:B--2---:R-:W-:-:S04]  /*23b0*/  LEA R14, P0, R6, R114, 0x1 ;  /* 0x00000072060e7211 */ /* 0x004fc800078008ff */
[----:B------:R-:W-:-:S05]  /*23c0*/  LEA.HI.X R15, R6, R115, R5, 0x1, P0 ;  /* 0x00000073060f7211 */ /* 0x000fca00000f0c05 */
[----:B------:R0:W2:Y:S01]  /*23d0*/  @P1 LDG.E.LTC128B.U16 R5, desc[UR38][R14.64] ;  /* 0x000000260e051981 */ /* 0x0000a2000c1e1520 */
[----:B------:R-:W-:Y:S01]  /*23e0*/  LEA R10, P0, R106, UR4, 0x1 ;  /* 0x000000046a0a7c11 */ /* 0x000fe2000f8008ff */
[----:B------:R-:W-:Y:S01]  /*23f0*/  IMAD.WIDE.U32 R6, R104, R112, R8 ;  /* 0x0000007068067225 */ /* 0x000fe200078e0008 */
[----:B------:R-:W-:Y:S03]  /*2400*/  BSSY B1, `(.L_x_36) ;  /* 0x0000012000017945 */ /* 0x000fe60003800000 */
[----:B------:R-:W-:Y:S02]  /*2410*/  IMAD.IADD R7, R111, 0x1, R7 ;  /* 0x000000016f077824 */ /* 0x000fe400078e0207 */
[----:B------:R-:W-:Y:S01]  /*2420*/  IMAD.WIDE.U32 R20, R101, R110, R6 ;  /* 0x0000006e65147225 */ /* 0x000fe200078e0006 */
[----:B0-----:R-:W-:-:S03]  /*2430*/  SHF.L.U64.HI R15, R112, 0x3, R113 ;  /* 0x00000003700f7819 */ /* 0x001fc60000010271 */
[----:B------:R-:W-:Y:S01]  /*2440*/  IMAD.IADD R7, R107, 0x1, R21 ;  /* 0x000000016b077824 */ /* 0x000fe200078e0215 */
[----:B------:R-:W-:Y:S01]  /*2450*/  LEA R6, P4, R20, R114, 0x1 ;  /* 0x0000007214067211 */ /* 0x000fe200078808ff */
[----:B------:R-:W-:-:S03]  /*2460*/  IMAD.SHL.U32 R14, R112, 0x8, RZ ;  /* 0x00000008700e7824 */ /* 0x000fc600078e00ff */
[----:B------:R-:W-:Y:S01]  /*2470*/  LEA.HI.X R7, R20, R115, R7, 0x1, P4 ;  /* 0x0000007314077211 */ /* 0x000fe200020f0c07 */
[----:B--2---:R-:W-:-:S05]  /*2480*/  HADD2.F32 R11, -RZ, R5.H0_H0 ;  /* 0x20000005ff0b7230 */ /* 0x004fca0000004100 */
[----:B------:R-:W-:-:S04]  /*2490*/  FMUL R11, R11, R90 ;  /* 0x0000005a0b0b7220 */ /* 0x000fc80000400000 */
[----:B------:R-:W-:Y:S01]  /*24a0*/  FFMA R24, R24, R23, R11 ;  /* 0x0000001718187223 */ /* 0x000fe2000000000b */
[----:B------:R-:W-:Y:S02]  /*24b0*/  LEA.HI.X R11, R106, UR5, R103, 0x1, P0 ;  /* 0x000000056a0b7c11 */ /* 0x000fe400080f0c67 */
[----:B------:R-:W-:Y:S02]  /*24c0*/  ISETP.GT.AND P0, PT, R4, 0x1, PT ;  /* 0x000000010400780c */ /* 0x000fe40003f04270 */
[----:B------:R-:W-:Y:S02]  /*24d0*/  F2FP.F16.F32.PACK_AB R24, RZ, R24 ;  /* 0x00000018ff18723e */ /* 0x000fe400000000ff */
[----:B------:R-:W-:-:S03]  /*24e0*/  ISETP.GT.AND P3, PT, R3, RZ, P0 ;  /* 0x000000ff0300720c */ /* 0x000fc60000764270 */
[----:B------:R0:W-:Y:S10]  /*24f0*/  @P1 STG.E.U16 desc[UR38][R10.64], R24 ;  /* 0x000000180a001986 */ /* 0x0001f4000c101526 */
[----:B------:R-:W-:Y:S05]  /*2500*/  @!P3 BRA `(.L_x_37) ;  /* 0x000000000004b947 */ /* 0x000fea0003800000 */
[----:B------:R1:W5:Y:S02]  /*2510*/  LDG.E.LTC128B.U16 R5, desc[UR38][R6.64+0x2] ;  /* 0x0000022606057981 */ /* 0x000364000c1e1520 */
.L_x_37:
[----:B------:R-:W-:Y:S05]  /*2520*/  BSYNC B1 ;  /* 0x0000000000017941 */ /* 0x000fea0003800000 */
.L_x_36:
[----:B-----5:R-:W-:Y:S01]  /*2530*/  HADD2.F32 R103, -RZ, R5.H0_H0 ;  /* 0x20000005ff677230 */ /* 0x020fe20000004100 */
[----:B------:R-:W-:Y:S01]  /*2540*/  ISETP.GT.AND P2, PT, R3, 0x8, P2 ;  /* 0x000000080300780c */ /* 0x000fe20001744270 */
[----:B------:R-:W-:Y:S01]  /*2550*/  IMAD.WIDE.U32 R20, R104, R112, R14 ;  /* 0x0000007068147225 */ /* 0x000fe200078e000e */
[----:B0-----:R-:W-:-:S03]  /*2560*/  PRMT R24, R5, 0x7610, R24 ;  /* 0x0000761005187816 */ /* 0x001fc60000000018 */
[----:B------:R-:W-:Y:S01]  /*2570*/  FMUL R12, R103, R90 ;  /* 0x0000005a670c7220 */ /* 0x000fe20000400000 */
[----:B------:R-:W-:Y:S01]  /*2580*/  IMAD.IADD R111, R111, 0x1, R21 ;  /* 0x000000016f6f7824 */ /* 0x000fe200078e0215 */
[----:B------:R-:W-:Y:S02]  /*2590*/  IADD3 R108, P1, R108, R20, RZ ;  /* 0x000000146c6c7210 */ /* 0x000fe40007f3e0ff */
[----:B------:R-:W-:-:S03]  /*25a0*/  FFMA R12, R25, R23, R12 ;  /* 0x00000017190c7223 */ /* 0x000fc6000000000c */
[----:B------:R-:W-:Y:S01]  /*25b0*/  IMAD.X R13, R111, 0x1, R13, P1 ;  /* 0x000000016f0d7824 */ /* 0x000fe200008e060d */
[C---:B------:R-:W-:Y:S02]  /*25c0*/  LEA R14, P1, R108.reuse, R114, 0x1 ;  /* 0x000000726c0e7211 */ /* 0x040fe400078208ff */
[----:B------:R-:W-:Y:S02]  /*25d0*/  F2FP.F16.F32.PACK_AB R12, RZ, R12 ;  /* 0x0000000cff0c723e */ /* 0x000fe400000000ff */
[----:B------:R-:W-:Y:S02]  /*25e0*/  LEA.HI.X R15, R108, R115, R13, 0x1, P1 ;  /* 0x000000736c0f7211 */ /* 0x000fe400008f0c0d */
[----:B------:R-:W-:-:S05]  /*25f0*/  PRMT R21, R12, 0x7610, R21 ;  /* 0x000076100c157816 */ /* 0x000fca0000000015 */
[----:B------:R0:W-:Y:S04]  /*2600*/  @P3 STG.E.U16 desc[UR38][R10.64+0x2], R21 ;  /* 0x000002150a003986 */ /* 0x0001e8000c101526 */
[----:B------:R-:W2:Y:S01]  /*2610*/  @P2 LDG.E.LTC128B.U16 R24, desc[UR38][R14.64] ;  /* 0x000000260e182981 */ /* 0x000ea2000c1e1520 */
[----:B------:R-:W-:Y:S01]  /*2620*/  IADD3 R20, P1, R8, R20, RZ ;  /* 0x0000001408147210 */ /* 0x000fe20007f3e0ff */
[----:B------:R-:W-:Y:S01]  /*2630*/  BSSY B1, `(.L_x_38) ;  /* 0x0000011000017945 */ /* 0x000fe20003800000 */
[----:B------:R-:W-:Y:S02]  /*2640*/  SHF.L.U64.HI R13, R91, 0x1, R92 ;  /* 0x000000015b0d7819 */ /* 0x000fe4000001025c */
[----:B------:R-:W-:Y:S01]  /*2650*/  ISETP.GT.AND P0, PT, R3, 0x8, P0 ;  /* 0x000000080300780c */ /* 0x000fe20000704270 */
[----:B0-----:R-:W-:Y:S01]  /*2660*/  IMAD.X R21, R9, 0x1, R111, P1 ;  /* 0x0000000109157824 */ /* 0x001fe200008e066f */
[----:B------:R-:W-:Y:S01]  /*2670*/  LEA R12, P1, R91, R10, 0x1 ;  /* 0x0000000a5b0c7211 */ /* 0x000fe200078208ff */
[----:B------:R-:W-:-:S04]  /*2680*/  IMAD.WIDE.U32 R20, R101, R110, R20 ;  /* 0x0000006e65147225 */ /* 0x000fc800078e0014 */
[----:B------:R-:W-:Y:S01]  /*2690*/  IMAD.X R13, R13, 0x1, R11, P1 ;  /* 0x000000010d0d7824 */ /* 0x000fe200008e060b */
[----:B------:R-:W-:Y:S01]  /*26a0*/  LEA R8, P3, R20, R114, 0x1 ;  /* 0x0000007214087211 */ /* 0x000fe200078608ff */
[----:B------:R-:W-:-:S05]  /*26b0*/  IMAD.IADD R9, R107, 0x1, R21 ;  /* 0x000000016b097824 */ /* 0x000fca00078e0215 */
[----:B------:R-:W-:Y:S01]  /*26c0*/  LEA.HI.X R9, R20, R115, R9, 0x1, P3 ;  /* 0x0000007314097211 */ /* 0x000fe200018f0c09 */
[----:B--2---:R-:W-:-:S05]  /*26d0*/  HADD2.F32 R5, -RZ, R24.H0_H0 ;  /* 0x20000018ff057230 */ /* 0x004fca0000004100 */
[----:B------:R-:W-:-:S04]  /*26e0*/  FMUL R5, R5, R90 ;  /* 0x0000005a05057220 */ /* 0x000fc80000400000 */
[----:B------:R-:W-:-:S05]  /*26f0*/  FFMA R5, R26, R23, R5 ;  /* 0x000000171a057223 */ /* 0x000fca0000000005 */
[----:B------:R-:W-:-:S05]  /*2700*/  F2FP.F16.F32.PACK_AB R5, RZ, R5 ;  /* 0x00000005ff05723e */ /* 0x000fca00000000ff */
[----:B------:R0:W-:Y:S01]  /*2710*/  @P2 STG.E.U16 desc[UR38][R12.64], R5 ;  /* 0x000000050c002986 */ /* 0x0001e2000c101526 */
[----:B------:R-:W-:Y:S05]  /*2720*/  @!P0 BRA `(.L_x_39) ;  /* 0x0000000000048947 */ /* 0x000fea0003800000 */
[----:B------:R2:W5:Y:S02]  /*2730*/  LDG.E.LTC128B.U16 R24, desc[UR38][R8.64+0x2] ;  /* 0x0000022608187981 */ /* 0x000564000c1e1520 */
.L_x_39:
[----:B------:R-:W-:Y:S05]  /*2740*/  BSYNC B1 ;  /* 0x0000000000017941 */ /* 0x000fea0003800000 */
.L_x_38:
[----:B0----5:R-:W-:Y:S01]  /*2750*/  HADD2.F32 R5, -RZ, R24.H0_H0 ;  /* 0x20000018ff057230 */ /* 0x021fe20000004100 */
[----:B------:R-:W-:Y:S01]  /*2760*/  ISETP.GT.AND P1, PT, R4, 0x8, PT ;  /* 0x000000080400780c */ /* 0x000fe20003f24270 */
[----:B------:R-:W-:Y:S03]  /*2770*/  BSSY B1, `(.L_x_40) ;  /* 0x0000008000017945 */ /* 0x000fe60003800000 */
[----:B------:R-:W-:Y:S01]  /*2780*/  FMUL R14, R5, R90 ;  /* 0x0000005a050e7220 */ /* 0x000fe20000400000 */
[----:B------:R-:W-:-:S03]  /*2790*/  ISETP.GT.AND P2, PT, R3, RZ, P1 ;  /* 0x000000ff0300720c */ /* 0x000fc60000f44270 */
[----:B------:R-:W-:-:S05]  /*27a0*/  FFMA R14, R27, R23, R14 ;  /* 0x000000171b0e7223 */ /* 0x000fca000000000e */
[----:B------:R-:W-:-:S05]  /*27b0*/  F2FP.F16.F32.PACK_AB R14, RZ, R14 ;  /* 0x0000000eff0e723e */ /* 0x000fca00000000ff */
[----:B------:R0:W-:Y:S01]  /*27c0*/  @P0 STG.E.U16 desc[UR38][R12.64+0x2], R14 ;  /* 0x0000020e0c000986 */ /* 0x0001e2000c101526 */
[----:B------:R-:W-:Y:S05]  /*27d0*/  @!P2 BRA `(.L_x_41) ;  /* 0x000000000004a947 */ /* 0x000fea0003800000 */
[----:B------:R3:W5:Y:S02]  /*27e0*/  LDG.E.LTC128B.U16 R24, desc[UR38][R6.64+0x10] ;  /* 0x0000102606187981 */ /* 0x000764000c1e1520 */
.L_x_41:
[----:B------:R-:W-:Y:S05]  /*27f0*/  BSYNC B1 ;  /* 0x0000000000017941 */ /* 0x000fea0003800000 */
.L_x_40:
[----:B-----5:R-:W-:Y:S01]  /*2800*/  HADD2.F32 R5, -RZ, R24.H0_H0 ;  /* 0x20000018ff057230 */ /* 0x020fe20000004100 */
        /* <DEDUP_REMOVED lines=9> */
.L_x_43:
[----:B------:R-:W-:Y:S05]  /*28a0*/  BSYNC B1 ;  /* 0x0000000000017941 */ /* 0x000fea0003800000 */
.L_x_42:
[----:B----45:R-:W-:Y:S01]  /*28b0*/  HADD2.F32 R5, -RZ, R24.H0_H0 ;  /* 0x20000018ff057230 */ /* 0x030fe20000004100 */
[----:B------:R-:W-:Y:S01]  /*28c0*/  ISETP.GT.AND P1, PT, R3, 0x8, P1 ;  /* 0x000000080300780c */ /* 0x000fe20000f24270 */
[----:B------:R-:W-:Y:S03]  /*28d0*/  BSSY B1, `(.L_x_44) ;  /* 0x0000007000017945 */ /* 0x000fe60003800000 */
[----:B0-----:R-:W-:-:S04]  /*28e0*/  FMUL R14, R5, R90 ;  /* 0x0000005a050e7220 */ /* 0x001fc80000400000 */
[----:B------:R-:W-:-:S05]  /*28f0*/  FFMA R14, R29, R23, R14 ;  /* 0x000000171d0e7223 */ /* 0x000fca000000000e */
[----:B------:R-:W-:-:S05]  /*2900*/  F2FP.F16.F32.PACK_AB R14, RZ, R14 ;  /* 0x0000000eff0e723e */ /* 0x000fca00000000ff */
[----:B------:R0:W-:Y:S01]  /*2910*/  @P3 STG.E.U16 desc[UR38][R10.64+0x12], R14 ;  /* 0x0000120e0a003986 */ /* 0x0001e2000c101526 */
[----:B------:R-:W-:Y:S05]  /*2920*/  @!P1 BRA `(.L_x_45) ;  /* 0x0000000000049947 */ /* 0x000fea0003800000 */
[----:B------:R4:W5:Y:S02]  /*2930*/  LDG.E.LTC128B.U16 R24, desc[UR38][R8.64+0x10] ;  /* 0x0000102608187981 */ /* 0x000964000c1e1520 */
.L_x_45:
[----:B------:R-:W-:Y:S05]  /*2940*/  BSYNC B1 ;  /* 0x0000000000017941 */ /* 0x000fea0003800000 */
.L_x_44:
[----:B-----5:R-:W-:Y:S01]  /*2950*/  HADD2.F32 R5, -RZ, R24.H0_H0 ;  /* 0x20000018ff057230 */ /* 0x020fe20000004100 */
[----:B------:R-:W-:Y:S01]  /*2960*/  ISETP.GT.AND P0, PT, R3, 0x8, P0 ;  /* 0x000000080300780c */ /* 0x000fe20000704270 */
[----:B------:R-:W-:Y:S03]  /*2970*/  BSSY B1, `(.L_x_46) ;  /* 0x0000007000017945 */ /* 0x000fe60003800000 */
[----:B------:R-:W-:-:S04]  /*2980*/  FMUL R5, R5, R90 ;  /* 0x0000005a05057220 */ /* 0x000fc80000400000 */
[----:B------:R-:W-:-:S05]  /*2990*/  FFMA R5, R30, R23, R5 ;  /* 0x000000171e057223 */ /* 0x000fca0000000005 */
[----:B------:R-:W-:-:S05]  /*29a0*/  F2FP.F16.F32.PACK_AB R5, RZ, R5 ;  /* 0x00000005ff05723e */ /* 0x000fca00000000ff */
[----:B------:R0:W-:Y:S01]  /*29b0*/  @P1 STG.E.U16 desc[UR38][R12.64+0x10], R5 ;  /* 0x000010050c001986 */ /* 0x0001e2000c101526 */
[----:B------:R-:W-:Y:S05]  /*29c0*/  @!P0 BRA `(.L_x_47) ;  /* 0x0000000000048947 */ /* 0x000fea0003800000 */
[----:B------:R0:W5:Y:S02]  /*29d0*/  LDG.E.LTC128B.U16 R24, desc[UR38][R8.64+0x12] ;  /* 0x0000122608187981 */ /* 0x000164000c1e1520 */
.L_x_47:
[----:B------:R-:W-:Y:S05]  /*29e0*/  BSYNC B1 ;  /* 0x0000000000017941 */ /* 0x000fea0003800000 */
.L_x_46:
        /* <DEDUP_REMOVED lines=10> */
.L_x_49:
[----:B------:R-:W-:Y:S05]  /*2a90*/  BSYNC B1 ;  /* 0x0000000000017941 */ /* 0x000fea0003800000 */
.L_x_48:
        /* <DEDUP_REMOVED lines=10> */
.L_x_51:
[----:B------:R-:W-:Y:S05]  /*2b40*/  BSYNC B1 ;  /* 0x0000000000017941 */ /* 0x000fea0003800000 */
.L_x_50:
[----:B0----5:R-:W-:Y:S01]  /*2b50*/  HADD2.F32 R5, -RZ, R24.H0_H0 ;  /* 0x20000018ff057230 */ /* 0x021fe20000004100 */
        /* <DEDUP_REMOVED lines=8> */
.L_x_53:
[----:B------:R-:W-:Y:S05]  /*2be0*/  BSYNC B1 ;  /* 0x0000000000017941 */ /* 0x000fea0003800000 */
.L_x_52:
        /* <DEDUP_REMOVED lines=9> */
.L_x_55:
[----:B------:R-:W-:Y:S05]  /*2c80*/  BSYNC B1 ;  /* 0x0000000000017941 */ /* 0x000fea0003800000 */
.L_x_54:
        /* <DEDUP_REMOVED lines=10> */
.L_x_57:
[----:B------:R-:W-:Y:S05]  /*2d30*/  BSYNC B1 ;  /* 0x0000000000017941 */ /* 0x000fea0003800000 */
.L_x_56:
        /* <DEDUP_REMOVED lines=10> */
.L_x_59:
[----:B------:R-:W-:Y:S05]  /*2de0*/  BSYNC B1 ;  /* 0x0000000000017941 */ /* 0x000fea0003800000 */
.L_x_58:
        /* <DEDUP_REMOVED lines=9> */
.L_x_61:
[----:B------:R-:W-:Y:S05]  /*2e80*/  BSYNC B1 ;  /* 0x0000000000017941 */ /* 0x000fea0003800000 */
.L_x_60:
        /* <DEDUP_REMOVED lines=9> */
.L_x_63:
[----:B------:R-:W-:Y:S05]  /*2f20*/  BSYNC B1 ;  /* 0x0000000000017941 */ /* 0x000fea0003800000 */
.L_x_62:
        /* <DEDUP_REMOVED lines=10> */
.L_x_65:
[----:B------:R-:W-:Y:S05]  /*2fd0*/  BSYNC B1 ;  /* 0x0000000000017941 */ /* 0x000fea0003800000 */
.L_x_64:
        /* <DEDUP_REMOVED lines=10> */
.L_x_67:
[----:B------:R-:W-:Y:S05]  /*3080*/  BSYNC B1 ;  /* 0x0000000000017941 */ /* 0x000fea0003800000 */
.L_x_66:
        /* <DEDUP_REMOVED lines=9> */
.L_x_69:
[----:B------:R-:W-:Y:S05]  /*3120*/  BSYNC B1 ;  /* 0x0000000000017941 */ /* 0x000fea0003800000 */
.L_x_68:
        /* <DEDUP_REMOVED lines=9> */
.L_x_71:
[----:B------:R-:W-:Y:S05]  /*31c0*/  BSYNC B1 ;  /* 0x0000000000017941 */ /* 0x000fea0003800000 */
.L_x_70:
        /* <DEDUP_REMOVED lines=10> */
.L_x_73:
[----:B------:R-:W-:Y:S05]  /*3270*/  BSYNC B1 ;  /* 0x0000000000017941 */ /* 0x000fea0003800000 */
.L_x_72:
        /* <DEDUP_REMOVED lines=10> */
.L_x_75:
[----:B------:R-:W-:Y:S05]  /*3320*/  BSYNC B1 ;  /* 0x0000000000017941 */ /* 0x000fea0003800000 */
.L_x_74:
        /* <DEDUP_REMOVED lines=9> */
.L_x_77:
[----:B------:R-:W-:Y:S05]  /*33c0*/  BSYNC B1 ;  /* 0x0000000000017941 */ /* 0x000fea0003800000 */
.L_x_76:
        /* <DEDUP_REMOVED lines=9> */
.L_x_79:
[----:B------:R-:W-:Y:S05]  /*3460*/  BSYNC B1 ;  /* 0x0000000000017941 */ /* 0x000fea0003800000 */
.L_x_78:
        /* <DEDUP_REMOVED lines=10> */
.L_x_81:
[----:B------:R-:W-:Y:S05]  /*3510*/  BSYNC B1 ;  /* 0x0000000000017941 */ /* 0x000fea0003800000 */
.L_x_80:
        /* <DEDUP_REMOVED lines=10> */
.L_x_83:
[----:B------:R-:W-:Y:S05]  /*35c0*/  BSYNC B1 ;  /* 0x0000000000017941 */ /* 0x000fea0003800000 */
.L_x_82:
        /* <DEDUP_REMOVED lines=9> */
.L_x_85:
[----:B------:R-:W-:Y:S05]  /*3660*/  BSYNC B1 ;  /* 0x0000000000017941 */ /* 0x000fea0003800000 */
.L_x_84:
        /* <DEDUP_REMOVED lines=9> */
.L_x_87:
[----:B------:R-:W-:Y:S05]  /*3700*/  BSYNC B1 ;  /* 0x0000000000017941 */ /* 0x000fea0003800000 */
.L_x_86:
        /* <DEDUP_REMOVED lines=10> */
.L_x_89:
[----:B------:R-:W-:Y:S05]  /*37b0*/  BSYNC B1 ;  /* 0x0000000000017941 */ /* 0x000fea0003800000 */
.L_x_88:
        /* <DEDUP_REMOVED lines=10> */
.L_x_91:
[----:B------:R-:W-:Y:S05]  /*3860*/  BSYNC B1 ;  /* 0x0000000000017941 */ /* 0x000fea0003800000 */
.L_x_90:
        /* <DEDUP_REMOVED lines=9> */
.L_x_93:
[----:B------:R-:W-:Y:S05]  /*3900*/  BSYNC B1 ;  /* 0x0000000000017941 */ /* 0x000fea0003800000 */
.L_x_92:
        /* <DEDUP_REMOVED lines=9> */
.L_x_95:
[----:B------:R-:W-:Y:S05]  /*39a0*/  BSYNC B1 ;  /* 0x0000000000017941 */ /* 0x000fea0003800000 */
.L_x_94:
        /* <DEDUP_REMOVED lines=10> */
.L_x_97:
[----:B------:R-:W-:Y:S05]  /*3a50*/  BSYNC B1 ;  /* 0x0000000000017941 */ /* 0x000fea0003800000 */
.L_x_96:
        /* <DEDUP_REMOVED lines=10> */
.L_x_99:
[----:B------:R-:W-:Y:S05]  /*3b00*/  BSYNC B1 ;  /* 0x0000000000017941 */ /* 0x000fea0003800000 */
.L_x_98:
        /* <DEDUP_REMOVED lines=9> */
.L_x_101:
[----:B------:R-:W-:Y:S05]  /*3ba0*/  BSYNC B1 ;  /* 0x0000000000017941 */ /* 0x000fea0003800000 */
.L_x_100:
        /* <DEDUP_REMOVED lines=9> */
.L_x_103:
[----:B------:R-:W-:Y:S05]  /*3c40*/  BSYNC B1 ;  /* 0x0000000000017941 */ /* 0x000fea0003800000 */
.L_x_102:
        /* <DEDUP_REMOVED lines=10> */
.L_x_105:
[----:B------:R-:W-:Y:S05]  /*3cf0*/  BSYNC B1 ;  /* 0x0000000000017941 */ /* 0x000fea0003800000 */
.L_x_104:
        /* <DEDUP_REMOVED lines=10> */
.L_x_107:
[----:B------:R-:W-:Y:S05]  /*3da0*/  BSYNC B1 ;  /* 0x0000000000017941 */ /* 0x000fea0003800000 */
.L_x_106:
        /* <DEDUP_REMOVED lines=9> */
.L_x_109:
[----:B------:R-:W-:Y:S05]  /*3e40*/  BSYNC B1 ;  /* 0x0000000000017941 */ /* 0x000fea0003800000 */
.L_x_108:
        /* <DEDUP_REMOVED lines=9> */
.L_x_111:
[----:B------:R-:W-:Y:S05]  /*3ee0*/  BSYNC B1 ;  /* 0x0000000000017941 */ /* 0x000fea0003800000 */
.L_x_110:
        /* <DEDUP_REMOVED lines=10> */
.L_x_113:
[----:B------:R-:W-:Y:S05]  /*3f90*/  BSYNC B1 ;  /* 0x0000000000017941 */ /* 0x000fea0003800000 */
.L_x_112:
        /* <DEDUP_REMOVED lines=10> */
.L_x_115:
[----:B------:R-:W-:Y:S05]  /*4040*/  BSYNC B1 ;  /* 0x0000000000017941 */ /* 0x000fea0003800000 */
.L_x_114:
        /* <DEDUP_REMOVED lines=9> */
.L_x_117:
[----:B------:R-:W-:Y:S05]  /*40e0*/  BSYNC B1 ;  /* 0x0000000000017941 */ /* 0x000fea0003800000 */
.L_x_116:
        /* <DEDUP_REMOVED lines=9> */
.L_x_119:
[----:B------:R-:W-:Y:S05]  /*4180*/  BSYNC B1 ;  /* 0x0000000000017941 */ /* 0x000fea0003800000 */
.L_x_118:
        /* <DEDUP_REMOVED lines=10> */
.L_x_121:
[----:B------:R-:W-:Y:S05]  /*4230*/  BSYNC B1 ;  /* 0x0000000000017941 */ /* 0x000fea0003800000 */
.L_x_120:
        /* <DEDUP_REMOVED lines=10> */
.L_x_123:
[----:B------:R-:W-:Y:S05]  /*42e0*/  BSYNC B1 ;  /* 0x0000000000017941 */ /* 0x000fea0003800000 */
.L_x_122:
        /* <DEDUP_REMOVED lines=9> */
.L_x_125:
[----:B------:R-:W-:Y:S05]  /*4380*/  BSYNC B1 ;  /* 0x0000000000017941 */ /* 0x000fea0003800000 */
.L_x_124:
        /* <DEDUP_REMOVED lines=9> */
.L_x_127:
[----:B------:R-:W-:Y:S05]  /*4420*/  BSYNC B1 ;  /* 0x0000000000017941 */ /* 0x000fea0003800000 */
.L_x_126:
        /* <DEDUP_REMOVED lines=10> */
.L_x_129:
[----:B------:R-:W-:Y:S05]  /*44d0*/  BSYNC B1 ;  /* 0x0000000000017941 */ /* 0x000fea0003800000 */
.L_x_128:
        /* <DEDUP_REMOVED lines=10> */
.L_x_131:
[----:B------:R-:W-:Y:S05]  /*4580*/  BSYNC B1 ;  /* 0x0000000000017941 */ /* 0x000fea0003800000 */
.L_x_130:
        /* <DEDUP_REMOVED lines=9> */
.L_x_133:
[----:B------:R-:W-:Y:S05]  /*4620*/  BSYNC B1 ;  /* 0x0000000000017941 */ /* 0x000fea0003800000 */
.L_x_132:
        /* <DEDUP_REMOVED lines=9> */
.L_x_135:
[----:B------:R-:W-:Y:S05]  /*46c0*/  BSYNC B1 ;  /* 0x0000000000017941 */ /* 0x000fea0003800000 */
.L_x_134:
        /* <DEDUP_REMOVED lines=10> */
.L_x_137:
[----:B------:R-:W-:Y:S05]  /*4770*/  BSYNC B1 ;  /* 0x0000000000017941 */ /* 0x000fea0003800000 */
.L_x_136:
        /* <DEDUP_REMOVED lines=10> */
.L_x_139:
[----:B------:R-:W-:Y:S05]  /*4820*/  BSYNC B1 ;  /* 0x0000000000017941 */ /* 0x000fea0003800000 */
.L_x_138:
        /* <DEDUP_REMOVED lines=9> */
.L_x_141:
[----:B------:R-:W-:Y:S05]  /*48c0*/  BSYNC B1 ;  /* 0x0000000000017941 */ /* 0x000fea0003800000 */
.L_x_140:
        /* <DEDUP_REMOVED lines=9> */
.L_x_143:
[----:B------:R-:W-:Y:S05]  /*4960*/  BSYNC B1 ;  /* 0x0000000000017941 */ /* 0x000fea0003800000 */
.L_x_142:
        /* <DEDUP_REMOVED lines=10> */
.L_x_145:
[----:B------:R-:W-:Y:S05]  /*4a10*/  BSYNC B1 ;  /* 0x0000000000017941 */ /* 0x000fea0003800000 */
.L_x_144:
        /* <DEDUP_REMOVED lines=10> */
.L_x_147:
[----:B------:R-:W-:Y:S05]  /*4ac0*/  BSYNC B1 ;  /* 0x0000000000017941 */ /* 0x000fea0003800000 */
.L_x_146:
        /* <DEDUP_REMOVED lines=9> */
.L_x_149:
[----:B------:R-:W-:Y:S05]  /*4b60*/  BSYNC B1 ;  /* 0x0000000000017941 */ /* 0x000fea0003800000 */
.L_x_148:
        /* <DEDUP_REMOVED lines=9> */
.L_x_151:
[----:B------:R-:W-:Y:S05]  /*4c00*/  BSYNC B1 ;  /* 0x0000000000017941 */ /* 0x000fea0003800000 */
.L_x_150:
        /* <DEDUP_REMOVED lines=10> */
.L_x_153:
[----:B------:R-:W-:Y:S05]  /*4cb0*/  BSYNC B1 ;  /* 0x0000000000017941 */ /* 0x000fea0003800000 */
.L_x_152:
[----:B-----5:R-:W-:Y:S01]  /*4cc0*/  HADD2.F32 R5, -RZ, R24.H0_H0 ;  /* 0x20000018ff057230 */ /* 0x020fe20000004100 */
[----:B------:R-:W-:Y:S01]  /*4cd0*/  ISETP.GT.AND P0, PT, R4, 0x79, PT ;  /* 0x000000790400780c */ /* 0x000fe20003f04270 */
[----:B------:R-:W-:Y:S01]  /*4ce0*/  @P2 IMAD.MOV.U32 R4, RZ, RZ, R10 ;  /* 0x000000ffff042224 */ /* 0x000fe200078e000a */
[----:B------:R-:W-:Y:S02]  /*4cf0*/  BSSY B1, `(.L_x_154) ;  /* 0x000000a000017945 */ /* 0x000fe40003800000 */
[----:B------:R-:W-:Y:S01]  /*4d00*/  FMUL R5, R5, R90 ;  /* 0x0000005a05057220 */ /* 0x000fe20000400000 */
[----:B------:R-:W-:-:S03]  /*4d10*/  ISETP.GT.AND P3, PT, R3, RZ, P0 ;  /* 0x000000ff0300720c */ /* 0x000fc60000764270 */
[----:B------:R-:W-:-:S05]  /*4d20*/  FFMA R5, R84, R23, R5 ;  /* 0x0000001754057223 */ /* 0x000fca0000000005 */
[----:B------:R-:W-:-:S04]  /*4d30*/  F2FP.F16.F32.PACK_AB R5, RZ, R5 ;  /* 0x00000005ff05723e */ /* 0x000fc800000000ff */
[----:B0-----:R-:W-:Y:S01]  /*4d40*/  PRMT R14, R5, 0x7610, R14 ;  /* 0x00007610050e7816 */ /* 0x001fe2000000000e */
[----:B------:R-:W-:-:S05]  /*4d50*/  @P2 IMAD.MOV.U32 R5, RZ, RZ, R11 ;  /* 0x000000ffff052224 */ /* 0x000fca00078e000b */
[----:B------:R0:W-:Y:S01]  /*4d60*/  @P2 STG.E.U16 desc[UR38][R4.64+0xf0], R14 ;  /* 0x0000f00e04002986 */ /* 0x0001e2000c101526 */
[----:B------:R-:W-:Y:S05]  /*4d70*/  @!P3 BRA `(.L_x_155) ;  /* 0x000000000004b947 */ /* 0x000fea0003800000 */
[----:B------:R0:W5:Y:S02]  /*4d80*/  LDG.E.LTC128B.U16 R24, desc[UR38][R6.64+0xf2] ;  /* 0x0000f22606187981 */ /* 0x000164000c1e1520 */
.L_x_155:
[----:B------:R-:W-:Y:S05]  /*4d90*/  BSYNC B1 ;  /* 0x0000000000017941 */ /* 0x000fea0003800000 */
.L_x_154:
        /* <DEDUP_REMOVED lines=9> */
.L_x_157:
[----:B------:R-:W-:Y:S05]  /*4e30*/  BSYNC B1 ;  /* 0x0000000000017941 */ /* 0x000fea0003800000 */
.L_x_156:
[----:B-----5:R-:W-:Y:S01]  /*4e40*/  HADD2.F32 R5, -RZ, R24.H0_H0 ;  /* 0x20000018ff057230 */ /* 0x020fe20000004100 */
[----:B------:R-:W-:Y:S01]  /*4e50*/  ISETP.GT.AND P0, PT, R3, 0x8, P0 ;  /* 0x000000080300780c */ /* 0x000fe20000704270 */
[----:B0-----:R-:W-:Y:S01]  /*4e60*/  @P1 IMAD.MOV.U32 R4, RZ, RZ, R12 ;  /* 0x000000ffff041224 */ /* 0x001fe200078e000c */
[----:B------:R-:W-:Y:S02]  /*4e70*/  BSSY B1, `(.L_x_158) ;  /* 0x0000009000017945 */ /* 0x000fe40003800000 */
[----:B------:R-:W-:-:S04]  /*4e80*/  FMUL R5, R5, R90 ;  /* 0x0000005a05057220 */ /* 0x000fc80000400000 */
[----:B------:R-:W-:-:S05]  /*4e90*/  FFMA R5, R86, R23, R5 ;  /* 0x0000001756057223 */ /* 0x000fca0000000005 */
[----:B------:R-:W-:-:S04]  /*4ea0*/  F2FP.F16.F32.PACK_AB R5, RZ, R5 ;  /* 0x00000005ff05723e */ /* 0x000fc800000000ff */
[----:B-1-3--:R-:W-:Y:S01]  /*4eb0*/  PRMT R6, R5, 0x7610, R6 ;  /* 0x0000761005067816 */ /* 0x00afe20000000006 */
[----:B------:R-:W-:-:S05]  /*4ec0*/  @P1 IMAD.MOV.U32 R5, RZ, RZ, R13 ;  /* 0x000000ffff051224 */ /* 0x000fca00078e000d */
[----:B------:R0:W-:Y:S01]  /*4ed0*/  @P1 STG.E.U16 desc[UR38][R4.64+0xf0], R6 ;  /* 0x0000f00604001986 */ /* 0x0001e2000c101526 */
[----:B------:R-:W-:Y:S05]  /*4ee0*/  @!P0 BRA `(.L_x_159) ;  /* 0x0000000000048947 */ /* 0x000fea0003800000 */
[----:B------:R1:W5:Y:S02]  /*4ef0*/  LDG.E.LTC128B.U16 R24, desc[UR38][R8.64+0xf2] ;  /* 0x0000f22608187981 */ /* 0x000364000c1e1520 */
.L_x_159:
[----:B------:R-:W-:Y:S05]  /*4f00*/  BSYNC B1 ;  /* 0x0000000000017941 */ /* 0x000fea0003800000 */
.L_x_158:
[----:B------:R-:W-:Y:S05]  /*4f10*/  @!P0 BRA `(.L_x_160) ;  /* 0x0000001000e88947 */ /* 0x000fea0003800000 */
[----:B-----5:R-:W-:-:S05]  /*4f20*/  HADD2.F32 R3, -RZ, R24.H0_H0 ;  /* 0x20000018ff037230 */ /* 0x020fca0000004100 */
[----:B0-----:R-:W-:-:S04]  /*4f30*/  FMUL R4, R3, R90 ;  /* 0x0000005a03047220 */ /* 0x001fc80000400000 */
[----:B------:R-:W-:-:S05]  /*4f40*/  FFMA R4, R87, R23, R4 ;  /* 0x0000001757047223 */ /* 0x000fca0000000004 */
[----:B------:R-:W-:-:S05]  /*4f50*/  F2FP.F16.F32.PACK_AB R4, RZ, R4 ;  /* 0x00000004ff04723e */ /* 0x000fca00000000ff */
[----:B------:R3:W-:Y:S01]  /*4f60*/  STG.E.U16 desc[UR38][R12.64+0xf2], R4 ;  /* 0x0000f2040c007986 */ /* 0x0007e2000c101526 */
[----:B------:R-:W-:Y:S05]  /*4f70*/  BRA `(.L_x_160) ;  /* 0x0000001000d07947 */ /* 0x000fea0003800000 */
.L_x_35:
[----:B------:R-:W-:Y:S01]  /*4f80*/  ISETP.GT.AND P3, PT, R4, 0x1, PT ;  /* 0x000000010400780c */ /* 0x000fe20003f64270 */
[----:B------:R-:W-:Y:S01]  /*4f90*/  ULDC.64 UR4, c[0x0][0x5c0] ;  /* 0x0001700000047ab9 */ /* 0x000fe20000000a00 */
[-C--:B------:R-:W-:Y:S01]  /*4fa0*/  FMUL R24, R24, R23.reuse ;  /* 0x0000001718187220 */ /* 0x080fe20000400000 */
[----:B------:R-:W-:Y:S01]  /*4fb0*/  LEA R6, P4, R106, UR4, 0x1 ;  /* 0x000000046a067c11 */ /* 0x000fe2000f8808ff */
[-C--:B------:R-:W-:Y:S01]  /*4fc0*/  FMUL R25, R25, R23.reuse ;  /* 0x0000001719197220 */ /* 0x080fe20000400000 */
[----:B------:R-:W-:Y:S01]  /*4fd0*/  ISETP.GT.AND P0, PT, R3, RZ, P3 ;  /* 0x000000ff0300720c */ /* 0x000fe20001f04270 */
[-C--:B------:R-:W-:Y:S01]  /*4fe0*/  FMUL R26, R26, R23.reuse ;  /* 0x000000171a1a7220 */ /* 0x080fe20000400000 */
[----:B------:R-:W-:Y:S01]  /*4ff0*/  F2FP.F16.F32.PACK_AB R24, RZ, R24 ;  /* 0x00000018ff18723e */ /* 0x000fe200000000ff */
[-C--:B------:R-:W-:Y:S01]  /*5000*/  FMUL R27, R27, R23.reuse ;  /* 0x000000171b1b7220 */ /* 0x080fe20000400000 */
[----:B------:R-:W-:Y:S01]  /*5010*/  LEA.HI.X R7, R106, UR5, R103, 0x1, P4 ;  /* 0x000000056a077c11 */ /* 0x000fe2000a0f0c67 */
[----:B------:R-:W-:Y:S01]  /*5020*/  FMUL R28, R28, R23 ;  /* 0x000000171c1c7220 */ /* 0x000fe20000400000 */
[----:B------:R-:W-:Y:S01]  /*5030*/  F2FP.F16.F32.PACK_AB R25, RZ, R25 ;  /* 0x00000019ff19723e */ /* 0x000fe200000000ff */
[-C--:B------:R-:W-:Y:S01]  /*5040*/  FMUL R29, R29, R23.reuse ;  /* 0x000000171d1d7220 */ /* 0x080fe20000400000 */
[----:B------:R-:W-:Y:S01]  /*5050*/  ISETP.GT.AND P2, PT, R3, 0x8, P2 ;  /* 0x000000080300780c */ /* 0x000fe20001744270 */
[----:B------:R-:W-:Y:S01]  /*5060*/  @P1 STG.E.U16 desc[UR38][R6.64], R24 ;  /* 0x0000001806001986 */ /* 0x000fe2000c101526 */
[----:B------:R-:W-:Y:S01]  /*5070*/  ISETP.GT.AND P1, PT, R4, 0x8, PT ;  /* 0x000000080400780c */ /* 0x000fe20003f24270 */
[-C--:B------:R-:W-:Y:S01]  /*5080*/  FMUL R30, R30, R23.reuse ;  /* 0x000000171e1e7220 */ /* 0x080fe20000400000 */
[C---:B------:R-:W-:Y:S01]  /*5090*/  SHF.L.U64.HI R5, R91.reuse, 0x1, R92 ;  /* 0x000000015b057819 */ /* 0x040fe2000001025c */
[----:B------:R-:W-:Y:S01]  /*50a0*/  @P0 STG.E.U16 desc[UR38][R6.64+0x2], R25 ;  /* 0x0000021906000986 */ /* 0x000fe2000c101526 */
[----:B------:R-:W-:Y:S01]  /*50b0*/  LEA R8, P5, R91, R6, 0x1 ;  /* 0x000000065b087211 */ /* 0x000fe200078a08ff */
[-C--:B------:R-:W-:Y:S01]  /*50c0*/  FMUL R31, R31, R23.reuse ;  /* 0x000000171f1f7220 */ /* 0x080fe20000400000 */
[----:B------:R-:W-:Y:S01]  /*50d0*/  ISETP.GT.AND P3, PT, R3, 0x8, P3 ;  /* 0x000000080300780c */ /* 0x000fe20001f64270 */
[-C--:B------:R-:W-:Y:S01]  /*50e0*/  FMUL R32, R32, R23.reuse ;  /* 0x0000001720207220 */ /* 0x080fe20000400000 */
[----:B------:R-:W-:Y:S01]  /*50f0*/  ISETP.GT.AND P0, PT, R4, 0x9, PT ;  /* 0x000000090400780c */ /* 0x000fe20003f04270 */
[----:B------:R-:W-:Y:S01]  /*5100*/  IMAD.X R9, R5, 0x1, R7, P5 ;  /* 0x0000000105097824 */ /* 0x000fe200028e0607 */
[----:B------:R-:W-:Y:S01]  /*5110*/  ISETP.GT.AND P4, PT, R3, RZ, P1 ;  /* 0x000000ff0300720c */ /* 0x000fe20000f84270 */
[-C--:B------:R-:W-:Y:S01]  /*5120*/  FMUL R33, R33, R23.reuse ;  /* 0x0000001721217220 */ /* 0x080fe20000400000 */
[----:B------:R-:W-:Y:S01]  /*5130*/  F2FP.F16.F32.PACK_AB R26, RZ, R26 ;  /* 0x0000001aff1a723e */ /* 0x000fe200000000ff */
[-C--:B------:R-:W-:Y:S01]  /*5140*/  FMUL R34, R34, R23.reuse ;  /* 0x0000001722227220 */ /* 0x080fe20000400000 */
[----:B------:R-:W-:Y:S01]  /*5150*/  ISETP.GT.AND P5, PT, R3, RZ, P0 ;  /* 0x000000ff0300720c */ /* 0x000fe200007a4270 */
[----:B------:R-:W-:Y:S01]  /*5160*/  FMUL R35, R35, R23 ;  /* 0x0000001723237220 */ /* 0x000fe20000400000 */
[----:B------:R-:W-:Y:S01]  /*5170*/  F2FP.F16.F32.PACK_AB R27, RZ, R27 ;  /* 0x0000001bff1b723e */ /* 0x000fe200000000ff */
[----:B------:R-:W-:Y:S01]  /*5180*/  @P2 STG.E.U16 desc[UR38][R8.64], R26 ;  /* 0x0000001a08002986 */ /* 0x000fe2000c101526 */
[----:B------:R-:W-:Y:S01]  /*5190*/  F2FP.F16.F32.PACK_AB R28, RZ, R28 ;  /* 0x0000001cff1c723e */ /* 0x000fe200000000ff */
[-C--:B------:R-:W-:Y:S01]  /*51a0*/  FMUL R36, R36, R23.reuse ;  /* 0x0000001724247220 */ /* 0x080fe20000400000 */
[----:B------:R-:W-:Y:S01]  /*51b0*/  ISETP.GT.AND P2, PT, R3, 0x8, P1 ;  /* 0x000000080300780c */ /* 0x000fe20000f44270 */
[----:B------:R-:W-:Y:S01]  /*51c0*/  @P3 STG.E.U16 desc[UR38][R8.64+0x2], R27 ;  /* 0x0000021b08003986 */ /* 0x000fe2000c101526 */
[----:B------:R-:W-:Y:S01]  /*51d0*/  ISETP.GT.AND P1, PT, R4, 0x10, PT ;  /* 0x000000100400780c */ /* 0x000fe20003f24270 */
[----:B------:R-:W-:Y:S01]  /*51e0*/  FMUL R37, R37, R23 ;  /* 0x0000001725257220 */ /* 0x000fe20000400000 */
[----:B------:R-:W-:Y:S01]  /*51f0*/  F2FP.F16.F32.PACK_AB R29, RZ, R29 ;  /* 0x0000001dff1d723e */ /* 0x000fe200000000ff */
[----:B------:R-:W-:Y:S01]  /*5200*/  @P4 STG.E.U16 desc[UR38][R6.64+0x10], R28 ;  /* 0x0000101c06004986 */ /* 0x000fe2000c101526 */
[C---:B------:R-:W-:Y:S01]  /*5210*/  ISETP.GT.AND P3, PT, R3.reuse, 0x8, P0 ;  /* 0x000000080300780c */ /* 0x040fe20000764270 */
[-C--:B------:R-:W-:Y:S01]  /*5220*/  FMUL R38, R38, R23.reuse ;  /* 0x0000001726267220 */ /* 0x080fe20000400000 */
[----:B------:R-:W-:Y:S01]  /*5230*/  ISETP.GT.AND P0, PT, R4, 0x11, PT ;  /* 0x000000110400780c */ /* 0x000fe20003f04270 */
[----:B------:R-:W-:Y:S01]  /*5240*/  @P5 STG.E.U16 desc[UR38][R6.64+0x12], R29 ;  /* 0x0000121d06005986 */ /* 0x000fe2000c101526 */
        /* <DEDUP_REMOVED lines=161> */
[----:B------:R-:W-:Y:S01]  /*5c60*/  FMUL R87, R87, R23 ;  /* 0x0000001757577220 */ /* 0x000fe20000400000 */
[----:B------:R-:W-:-:S02]  /*5c70*/  F2FP.F16.F32.PACK_AB R62, RZ, R62 ;  /* 0x0000003eff3e723e */ /* 0x000fc400000000ff */
[C---:B------:R-:W-:Y:S02]  /*5c80*/  ISETP.GT.AND P5, PT, R3.reuse, RZ, P0 ;  /* 0x000000ff0300720c */ /* 0x040fe400007a4270 */
[----:B------:R-:W-:Y:S01]  /*5c90*/  F2FP.F16.F32.PACK_AB R63, RZ, R63 ;  /* 0x0000003fff3f723e */ /* 0x000fe200000000ff */
[----:B------:R-:W-:Y:S01]  /*5ca0*/  @P2 STG.E.U16 desc[UR38][R8.64+0x90], R62 ;  /* 0x0000903e08002986 */ /* 0x000fe2000c101526 */
[----:B------:R-:W-:Y:S02]  /*5cb0*/  F2FP.F16.F32.PACK_AB R64, RZ, R64 ;  /* 0x00000040ff40723e */ /* 0x000fe400000000ff */
[C---:B------:R-:W-:Y:S01]  /*5cc0*/  ISETP.GT.AND P2, PT, R3.reuse, 0x8, P1 ;  /* 0x000000080300780c */ /* 0x040fe20000f44270 */
[----:B------:R-:W-:Y:S01]  /*5cd0*/  @P3 STG.E.U16 desc[UR38][R8.64+0x92], R63 ;  /* 0x0000923f08003986 */ /* 0x000fe2000c101526 */
[----:B------:R-:W-:Y:S02]  /*5ce0*/  ISETP.GT.AND P1, PT, R4, 0x58, PT ;  /* 0x000000580400780c */ /* 0x000fe40003f24270 */
[----:B------:R-:W-:Y:S01]  /*5cf0*/  F2FP.F16.F32.PACK_AB R65, RZ, R65 ;  /* 0x00000041ff41723e */ /* 0x000fe200000000ff */
[----:B------:R-:W-:Y:S01]  /*5d00*/  @P4 STG.E.U16 desc[UR38][R6.64+0xa0], R64 ;  /* 0x0000a04006004986 */ /* 0x000fe2000c101526 */
[----:B------:R-:W-:-:S02]  /*5d10*/  ISETP.GT.AND P3, PT, R3, 0x8, P0 ;  /* 0x000000080300780c */ /* 0x000fc40000764270 */
[----:B------:R-:W-:Y:S01]  /*5d20*/  ISETP.GT.AND P0, PT, R4, 0x59, PT ;  /* 0x000000590400780c */ /* 0x000fe20003f04270 */
[----:B------:R-:W-:Y:S01]  /*5d30*/  @P5 STG.E.U16 desc[UR38][R6.64+0xa2], R65 ;  /* 0x0000a24106005986 */ /* 0x000fe2000c101526 */
[C---:B------:R-:W-:Y:S02]  /*5d40*/  ISETP.GT.AND P4, PT, R3.reuse, RZ, P1 ;  /* 0x000000ff0300720c */ /* 0x040fe40000f84270 */
[----:B------:R-:W-:Y:S02]  /*5d50*/  F2FP.F16.F32.PACK_AB R66, RZ, R66 ;  /* 0x00000042ff42723e */ /* 0x000fe400000000ff */
[----:B------:R-:W-:Y:S02]  /*5d60*/  ISETP.GT.AND P5, PT, R3, RZ, P0 ;  /* 0x000000ff0300720c */ /* 0x000fe400007a4270 */
[----:B------:R-:W-:Y:S01]  /*5d70*/  F2FP.F16.F32.PACK_AB R67, RZ, R67 ;  /* 0x00000043ff43723e */ /* 0x000fe200000000ff */
[----:B------:R-:W-:Y:S01]  /*5d80*/  @P2 STG.E.U16 desc[UR38][R8.64+0xa0], R66 ;  /* 0x0000a04208002986 */ /* 0x000fe2000c101526 */
[----:B------:R-:W-:-:S02]  /*5d90*/  F2FP.F16.F32.PACK_AB R68, RZ, R68 ;  /* 0x00000044ff44723e */ /* 0x000fc400000000ff */
[C---:B------:R-:W-:Y:S01]  /*5da0*/  ISETP.GT.AND P2, PT, R3.reuse, 0x8, P1 ;  /* 0x000000080300780c */ /* 0x040fe20000f44270 */
[----:B------:R-:W-:Y:S01]  /*5db0*/  @P3 STG.E.U16 desc[UR38][R8.64+0xa2], R67 ;  /* 0x0000a24308003986 */ /* 0x000fe2000c101526 */
[C---:B------:R-:W-:Y:S02]  /*5dc0*/  ISETP.GT.AND P1, PT, R4.reuse, 0x60, PT ;  /* 0x000000600400780c */ /* 0x040fe40003f24270 */
[----:B------:R-:W-:Y:S01]  /*5dd0*/  F2FP.F16.F32.PACK_AB R69, RZ, R69 ;  /* 0x00000045ff45723e */ /* 0x000fe200000000ff */
[----:B------:R-:W-:Y:S01]  /*5de0*/  @P4 STG.E.U16 desc[UR38][R6.64+0xb0], R68 ;  /* 0x0000b04406004986 */ /* 0x000fe2000c101526 */
[C---:B------:R-:W-:Y:S02]  /*5df0*/  ISETP.GT.AND P3, PT, R3.reuse, 0x8, P0 ;  /* 0x000000080300780c */ /* 0x040fe40000764270 */
[----:B------:R-:W-:Y:S01]  /*5e00*/  ISETP.GT.AND P0, PT, R4, 0x61, PT ;  /* 0x000000610400780c */ /* 0x000fe20003f04270 */
[----:B------:R-:W-:Y:S01]  /*5e10*/  @P5 STG.E.U16 desc[UR38][R6.64+0xb2], R69 ;  /* 0x0000b24506005986 */ /* 0x000fe2000c101526 */
[----:B------:R-:W-:-:S02]  /*5e20*/  ISETP.GT.AND P4, PT, R3, RZ, P1 ;  /* 0x000000ff0300720c */ /* 0x000fc40000f84270 */
[C---:B------:R-:W-:Y:S02]  /*5e30*/  ISETP.GT.AND P5, PT, R3.reuse, RZ, P0 ;  /* 0x000000ff0300720c */ /* 0x040fe400007a4270 */
[----:B------:R-:W-:Y:S02]  /*5e40*/  F2FP.F16.F32.PACK_AB R70, RZ, R70 ;  /* 0x00000046ff46723e */ /* 0x000fe400000000ff */
[----:B------:R-:W-:Y:S02]  /*5e50*/  F2FP.F16.F32.PACK_AB R71, RZ, R71 ;  /* 0x00000047ff47723e */ /* 0x000fe400000000ff */
[----:B------:R-:W-:Y:S01]  /*5e60*/  F2FP.F16.F32.PACK_AB R72, RZ, R72 ;  /* 0x00000048ff48723e */ /* 0x000fe200000000ff */
[----:B------:R-:W-:Y:S01]  /*5e70*/  @P2 STG.E.U16 desc[UR38][R8.64+0xb0], R70 ;  /* 0x0000b04608002986 */ /* 0x000fe2000c101526 */
[----:B------:R-:W-:Y:S02]  /*5e80*/  F2FP.F16.F32.PACK_AB R73, RZ, R73 ;  /* 0x00000049ff49723e */ /* 0x000fe400000000ff */
[C---:B------:R-:W-:Y:S01]  /*5e90*/  ISETP.GT.AND P1, PT, R3.reuse, 0x8, P1 ;  /* 0x000000080300780c */ /* 0x040fe20000f24270 */
[----:B------:R-:W-:Y:S01]  /*5ea0*/  @P3 STG.E.U16 desc[UR38][R8.64+0xb2], R71 ;  /* 0x0000b24708003986 */ /* 0x000fe2000c101526 */
[----:B------:R-:W-:-:S02]  /*5eb0*/  ISETP.GT.AND P2, PT, R3, 0x8, P0 ;  /* 0x000000080300780c */ /* 0x000fc40000744270 */
[C---:B------:R-:W-:Y:S01]  /*5ec0*/  ISETP.GT.AND P0, PT, R4.reuse, 0x69, PT ;  /* 0x000000690400780c */ /* 0x040fe20003f04270 */
[----:B------:R-:W-:Y:S01]  /*5ed0*/  @P4 STG.E.U16 desc[UR38][R6.64+0xc0], R72 ;  /* 0x0000c04806004986 */ /* 0x000fe2000c101526 */
[----:B------:R-:W-:Y:S02]  /*5ee0*/  ISETP.GT.AND P4, PT, R4, 0x68, PT ;  /* 0x000000680400780c */ /* 0x000fe40003f84270 */
[----:B------:R-:W-:Y:S01]  /*5ef0*/  F2FP.F16.F32.PACK_AB R74, RZ, R74 ;  /* 0x0000004aff4a723e */ /* 0x000fe200000000ff */
[----:B------:R-:W-:Y:S01]  /*5f00*/  @P5 STG.E.U16 desc[UR38][R6.64+0xc2], R73 ;  /* 0x0000c24906005986 */ /* 0x000fe2000c101526 */
[C---:B------:R-:W-:Y:S02]  /*5f10*/  ISETP.GT.AND P5, PT, R3.reuse, RZ, P4 ;  /* 0x000000ff0300720c */ /* 0x040fe400027a4270 */
[----:B------:R-:W-:Y:S01]  /*5f20*/  ISETP.GT.AND P3, PT, R3, RZ, P0 ;  /* 0x000000ff0300720c */ /* 0x000fe20000764270 */
[----:B------:R-:W-:Y:S01]  /*5f30*/  @P1 STG.E.U16 desc[UR38][R8.64+0xc0], R74 ;  /* 0x0000c04a08001986 */ /* 0x000fe2000c101526 */
[----:B------:R-:W-:-:S02]  /*5f40*/  F2FP.F16.F32.PACK_AB R75, RZ, R75 ;  /* 0x0000004bff4b723e */ /* 0x000fc400000000ff */
[----:B------:R-:W-:Y:S02]  /*5f50*/  F2FP.F16.F32.PACK_AB R76, RZ, R76 ;  /* 0x0000004cff4c723e */ /* 0x000fe400000000ff */
[C---:B------:R-:W-:Y:S01]  /*5f60*/  ISETP.GT.AND P4, PT, R3.reuse, 0x8, P4 ;  /* 0x000000080300780c */ /* 0x040fe20002784270 */
[----:B------:R-:W-:Y:S01]  /*5f70*/  @P2 STG.E.U16 desc[UR38][R8.64+0xc2], R75 ;  /* 0x0000c24b08002986 */ /* 0x000fe2000c101526 */
[----:B------:R-:W-:Y:S02]  /*5f80*/  F2FP.F16.F32.PACK_AB R77, RZ, R77 ;  /* 0x0000004dff4d723e */ /* 0x000fe400000000ff */
[C---:B------:R-:W-:Y:S01]  /*5f90*/  ISETP.GT.AND P2, PT, R4.reuse, 0x71, PT ;  /* 0x000000710400780c */ /* 0x040fe20003f44270 */
[----:B------:R-:W-:Y:S01]  /*5fa0*/  @P5 STG.E.U16 desc[UR38][R6.64+0xd0], R76 ;  /* 0x0000d04c06005986 */ /* 0x000fe2000c101526 */
[----:B------:R-:W-:Y:S02]  /*5fb0*/  ISETP.GT.AND P5, PT, R3, 0x8, P0 ;  /* 0x000000080300780c */ /* 0x000fe400007a4270 */
[C---:B------:R-:W-:Y:S01]  /*5fc0*/  ISETP.GT.AND P1, PT, R4.reuse, 0x78, PT ;  /* 0x000000780400780c */ /* 0x040fe20003f24270 */
[----:B------:R-:W-:Y:S01]  /*5fd0*/  @P3 STG.E.U16 desc[UR38][R6.64+0xd2], R77 ;  /* 0x0000d24d06003986 */ /* 0x000fe2000c101526 */
[----:B------:R-:W-:-:S02]  /*5fe0*/  ISETP.GT.AND P3, PT, R4, 0x70, PT ;  /* 0x000000700400780c */ /* 0x000fc40003f64270 */
[----:B------:R-:W-:Y:S01]  /*5ff0*/  ISETP.GT.AND P0, PT, R4, 0x79, PT ;  /* 0x000000790400780c */ /* 0x000fe20003f04270 */
[----:B------:R-:W-:Y:S01]  /*6000*/  @P4 IMAD.MOV.U32 R4, RZ, RZ, R8 ;  /* 0x000000ffff044224 */ /* 0x000fe200078e0008 */
[----:B------:R-:W-:Y:S01]  /*6010*/  F2FP.F16.F32.PACK_AB R78, RZ, R78 ;  /* 0x0000004eff4e723e */ /* 0x000fe200000000ff */
[----:B------:R-:W-:Y:S01]  /*6020*/  @P4 IMAD.MOV.U32 R5, RZ, RZ, R9 ;  /* 0x000000ffff054224 */ /* 0x000fe200078e0009 */
[----:B------:R-:W-:Y:S02]  /*6030*/  F2FP.F16.F32.PACK_AB R79, RZ, R79 ;  /* 0x0000004fff4f723e */ /* 0x000fe400000000ff */
[----:B------:R-:W-:Y:S02]  /*6040*/  F2FP.F16.F32.PACK_AB R80, RZ, R80 ;  /* 0x00000050ff50723e */ /* 0x000fe400000000ff */
[----:B------:R0:W-:Y:S01]  /*6050*/  @P4 STG.E.U16 desc[UR38][R4.64+0xd0], R78 ;  /* 0x0000d04e04004986 */ /* 0x0001e2000c101526 */
[----:B------:R-:W-:Y:S02]  /*6060*/  ISETP.GT.AND P4, PT, R3, RZ, P2 ;  /* 0x000000ff0300720c */ /* 0x000fe40001784270 */
[----:B------:R-:W-:-:S02]  /*6070*/  F2FP.F16.F32.PACK_AB R81, RZ, R81 ;  /* 0x00000051ff51723e */ /* 0x000fc400000000ff */
[----:B------:R-:W-:Y:S02]  /*6080*/  ISETP.GT.AND P2, PT, R3, 0x8, P2 ;  /* 0x000000080300780c */ /* 0x000fe40001744270 */
[----:B------:R-:W-:Y:S02]  /*6090*/  F2FP.F16.F32.PACK_AB R82, RZ, R82 ;  /* 0x00000052ff52723e */ /* 0x000fe400000000ff */
[----:B------:R-:W-:Y:S02]  /*60a0*/  F2FP.F16.F32.PACK_AB R83, RZ, R83 ;  /* 0x00000053ff53723e */ /* 0x000fe400000000ff */
[----:B------:R-:W-:Y:S01]  /*60b0*/  F2FP.F16.F32.PACK_AB R84, RZ, R84 ;  /* 0x00000054ff54723e */ /* 0x000fe200000000ff */
[----:B0-----:R-:W-:Y:S01]  /*60c0*/  @P5 IMAD.MOV.U32 R4, RZ, RZ, R8 ;  /* 0x000000ffff045224 */ /* 0x001fe200078e0008 */
[----:B------:R-:W-:Y:S01]  /*60d0*/  F2FP.F16.F32.PACK_AB R85, RZ, R85 ;  /* 0x00000055ff55723e */ /* 0x000fe200000000ff */
[----:B------:R-:W-:Y:S01]  /*60e0*/  @P5 IMAD.MOV.U32 R5, RZ, RZ, R9 ;  /* 0x000000ffff055224 */ /* 0x000fe200078e0009 */
[----:B------:R-:W-:-:S02]  /*60f0*/  F2FP.F16.F32.PACK_AB R86, RZ, R86 ;  /* 0x00000056ff56723e */ /* 0x000fc400000000ff */
[----:B------:R-:W-:Y:S02]  /*6100*/  F2FP.F16.F32.PACK_AB R87, RZ, R87 ;  /* 0x00000057ff57723e */ /* 0x000fe400000000ff */
[----:B------:R0:W-:Y:S01]  /*6110*/  @P5 STG.E.U16 desc[UR38][R4.64+0xd2], R79 ;  /* 0x0000d24f04005986 */ /* 0x0001e2000c101526 */
[C---:B------:R-:W-:Y:S02]  /*6120*/  ISETP.GT.AND P5, PT, R3.reuse, RZ, P3 ;  /* 0x000000ff0300720c */ /* 0x040fe40001fa4270 */
[----:B------:R-:W-:-:S11]  /*6130*/  ISETP.GT.AND P3, PT, R3, 0x8, P3 ;  /* 0x000000080300780c */ /* 0x000fd60001f64270 */
[----:B0-----:R-:W-:Y:S02]  /*6140*/  @P5 IMAD.MOV.U32 R4, RZ, RZ, R6 ;  /* 0x000000ffff045224 */ /* 0x001fe400078e0006 */
[----:B------:R-:W-:-:S05]  /*6150*/  @P5 IMAD.MOV.U32 R5, RZ, RZ, R7 ;  /* 0x000000ffff055224 */ /* 0x000fca00078e0007 */
[----:B------:R0:W-:Y:S01]  /*6160*/  @P5 STG.E.U16 desc[UR38][R4.64+0xe0], R80 ;  /* 0x0000e05004005986 */ /* 0x0001e2000c101526 */
[C---:B------:R-:W-:Y:S02]  /*6170*/  ISETP.GT.AND P5, PT, R3.reuse, RZ, P0 ;  /* 0x000000ff0300720c */ /* 0x040fe400007a4270 */
[----:B------:R-:W-:Y:S01]  /*6180*/  ISETP.GT.AND P0, PT, R3, 0x8, P0 ;  /* 0x000000080300780c */ /* 0x000fe20000704270 */
[----:B0-----:R-:W-:Y:S02]  /*6190*/  @P4 IMAD.MOV.U32 R4, RZ, RZ, R6 ;  /* 0x000000ffff044224 */ /* 0x001fe400078e0006 */
[----:B------:R-:W-:-:S05]  /*61a0*/  @P4 IMAD.MOV.U32 R5, RZ, RZ, R7 ;  /* 0x000000ffff054224 */ /* 0x000fca00078e0007 */
[----:B------:R0:W-:Y:S01]  /*61b0*/  @P4 STG.E.U16 desc[UR38][R4.64+0xe2], R81 ;  /* 0x0000e25104004986 */ /* 0x0001e2000c101526 */
[C---:B------:R-:W-:Y:S02]  /*61c0*/  ISETP.GT.AND P4, PT, R3.reuse, RZ, P1 ;  /* 0x000000ff0300720c */ /* 0x040fe40000f84270 */
[----:B------:R-:W-:Y:S01]  /*61d0*/  ISETP.GT.AND P1, PT, R3, 0x8, P1 ;  /* 0x000000080300780c */ /* 0x000fe20000f24270 */
[----:B0-----:R-:W-:Y:S02]  /*61e0*/  @P3 IMAD.MOV.U32 R4, RZ, RZ, R8 ;  /* 0x000000ffff043224 */ /* 0x001fe400078e0008 */
[----:B------:R-:W-:-:S05]  /*61f0*/  @P3 IMAD.MOV.U32 R5, RZ, RZ, R9 ;  /* 0x000000ffff053224 */ /* 0x000fca00078e0009 */
[----:B------:R0:W-:Y:S02]  /*6200*/  @P3 STG.E.U16 desc[UR38][R4.64+0xe0], R82 ;  /* 0x0000e05204003986 */ /* 0x0001e4000c101526 */
[----:B0-----:R-:W-:Y:S02]  /*6210*/  @P2 IMAD.MOV.U32 R4, RZ, RZ, R8 ;  /* 0x000000ffff042224 */ /* 0x001fe400078e0008 */
[----:B------:R-:W-:-:S05]  /*6220*/  @P2 IMAD.MOV.U32 R5, RZ, RZ, R9 ;  /* 0x000000ffff052224 */ /* 0x000fca00078e0009 */
[----:B------:R0:W-:Y:S02]  /*6230*/  @P2 STG.E.U16 desc[UR38][R4.64+0xe2], R83 ;  /* 0x0000e25304002986 */ /* 0x0001e4000c101526 */
[----:B0-----:R-:W-:Y:S02]  /*6240*/  @P4 IMAD.MOV.U32 R4, RZ, RZ, R6 ;  /* 0x000000ffff044224 */ /* 0x001fe400078e0006 */
[----:B------:R-:W-:-:S05]  /*6250*/  @P4 IMAD.MOV.U32 R5, RZ, RZ, R7 ;  /* 0x000000ffff054224 */ /* 0x000fca00078e0007 */
[----:B------:R0:W-:Y:S04]  /*6260*/  @P4 STG.E.U16 desc[UR38][R4.64+0xf0], R84 ;  /* 0x0000f05404004986 */ /* 0x0001e8000c101526 */
[----:B------:R1:W-:Y:S01]  /*6270*/  @P5 STG.E.U16 desc[UR38][R6.64+0xf2], R85 ;  /* 0x0000f25506005986 */ /* 0x0003e2000c101526 */
[----:B0-----:R-:W-:Y:S02]  /*6280*/  @P1 IMAD.MOV.U32 R4, RZ, RZ, R8 ;  /* 0x000000ffff041224 */ /* 0x001fe400078e0008 */
[----:B------:R-:W-:-:S05]  /*6290*/  @P1 IMAD.MOV.U32 R5, RZ, RZ, R9 ;  /* 0x000000ffff051224 */ /* 0x000fca00078e0009 */
[----:B------:R1:W-:Y:S04]  /*62a0*/  @P1 STG.E.U16 desc[UR38][R4.64+0xf0], R86 ;  /* 0x0000f05604001986 */ /* 0x0003e8000c101526 */
[----:B------:R1:W-:Y:S02]  /*62b0*/  @P0 STG.E.U16 desc[UR38][R8.64+0xf2], R87 ;  /* 0x0000f25708000986 */ /* 0x0003e4000c101526 */
.L_x_160:
[----:B------:R-:W-:Y:S05]  /*62c0*/  BSYNC B0 ;  /* 0x0000000000007941 */ /* 0x000fea0003800000 */
.L_x_34:
[----:B------:R-:W-:Y:S01]  /*62d0*/  IADD3 R16, P0, R16, UR36, RZ ;  /* 0x0000002410107c10 */ /* 0x000fe2000ff1e0ff */
[----:B------:R-:W-:Y:S01]  /*62e0*/  ULDC.64 UR4, c[0x0][0x650] ;  /* 0x0001940000047ab9 */ /* 0x000fe20000000a00 */
[----:B------:R-:W-:Y:S01]  /*62f0*/  PRMT R3, RZ, 0x7610, R3 ;  /* 0x00007610ff037816 */ /* 0x000fe20000000003 */
[----:B------:R-:W-:Y:S01]  /*6300*/  IMAD.MOV.U32 R100, RZ, RZ, -0x1 ;  /* 0xffffffffff647424 */ /* 0x000fe200078e00ff */
[----:B------:R-:W-:Y:S01]  /*6310*/  IADD3.X R17, R17, UR42, RZ, P0, !PT ;  /* 0x0000002a11117c10 */ /* 0x000fe200087fe4ff */
[----:B------:R-:W-:Y:S01]  /*6320*/  IMAD.MOV.U32 R101, RZ, RZ, -0x1 ;  /* 0xffffffffff657424 */ /* 0x000fe200078e00ff */
[----:B------:R-:W-:-:S04]  /*6330*/  ISETP.GE.U32.AND P0, PT, R16, UR4, PT ;  /* 0x0000000410007c0c */ /* 0x000fc8000bf06070 */
[----:B------:R-:W-:-:S13]  /*6340*/  ISETP.GE.U32.AND.EX P0, PT, R17, UR5, PT, P0 ;  /* 0x0000000511007c0c */ /* 0x000fda000bf06100 */
[----:B------:R-:W-:Y:S05]  /*6350*/  @P0 BRA `(.L_x_161) ;  /* 0x00000004004c0947 */ /* 0x000fea0003800000 */
[----:B------:R-:W0:Y:S01]  /*6360*/  LDC.64 R10, c[0x0][0x628] ;  /* 0x00018a00ff0a7b82 */ /* 0x000e220000000a00 */
[----:B---3--:R-:W3:Y:S01]  /*6370*/  S2R R12, SR_CTAID.X ;  /* 0x00000000000c7919 */ /* 0x008ee20000002500 */
[----:B-12-4-:R-:W-:Y:S02]  /*6380*/  IMAD.MOV.U32 R8, RZ, RZ, R16 ;  /* 0x000000ffff087224 */ /* 0x016fe400078e0010 */
[----:B------:R-:W-:Y:S01]  /*6390*/  IMAD.MOV.U32 R9, RZ, RZ, R17 ;  /* 0x000000ffff097224 */ /* 0x000fe200078e0011 */
[----:B------:R-:W1:Y:S03]  /*63a0*/  S2R R20, SR_CTAID.Y ;  /* 0x0000000000147919 */ /* 0x000e660000002600 */
[----:B------:R-:W2:Y:S08]  /*63b0*/  LDC R0, c[0x0][0x630] ;  /* 0x00018c00ff007b82 */ /* 0x000eb00000000800 */
[----:B------:R-:W4:Y:S01]  /*63c0*/  LDC.64 R14, c[0x0][0x620] ;  /* 0x00018800ff0e7b82 */ /* 0x000f220000000a00 */
[----:B0-----:R-:W-:-:S04]  /*63d0*/  ISETP.NE.U32.AND P0, PT, R10, RZ, PT ;  /* 0x000000ff0a00720c */ /* 0x001fc80003f05070 */
[----:B------:R-:W-:-:S13]  /*63e0*/  ISETP.NE.AND.EX P0, PT, R11, RZ, PT, P0 ;  /* 0x000000ff0b00720c */ /* 0x000fda0003f05300 */
[----:B-1234-:R-:W-:Y:S05]  /*63f0*/  @!P0 BRA `(.L_x_162) ;  /* 0x0000000000288947 */ /* 0x01efea0003800000 */
        /* <DEDUP_REMOVED lines=10> */
.L_x_162:
[-CC-:B------:R-:W-:Y:S01]  /*64a0*/  SHF.R.U64 R101, R8, R0.reuse, R9.reuse ;  /* 0x0000000008657219 */ /* 0x180fe20000001209 */
[----:B------:R-:W0:Y:S01]  /*64b0*/  LDC.64 R26, c[0x0][0x640] ;  /* 0x00019000ff1a7b82 */ /* 0x000e220000000a00 */
[----:B------:R-:W-:Y:S01]  /*64c0*/  SHF.R.U32.HI R0, RZ, R0, R9 ;  /* 0x00000000ff007219 */ /* 0x000fe20000011609 */
[----:B------:R-:W-:Y:S01]  /*64d0*/  ULDC UR4, c[0x0][0x150] ;  /* 0x0000540000047ab9 */ /* 0x000fe20000000800 */
[----:B------:R-:W-:Y:S02]  /*64e0*/  IADD3 R3, P0, RZ, -R101, RZ ;  /* 0x80000065ff037210 */ /* 0x000fe40007f1e0ff */
[----:B------:R-:W-:-:S03]  /*64f0*/  I2FP.F32.U32 R7, R12 ;  /* 0x0000000c00077245 */ /* 0x000fc60000201000 */
[----:B------:R-:W1:Y:S01]  /*6500*/  LDC R6, c[0x0][0x618] ;  /* 0x00018600ff067b82 */ /* 0x000e620000000800 */
[----:B------:R-:W-:Y:S02]  /*6510*/  IMAD.X R5, RZ, RZ, ~R0, P0 ;  /* 0x000000ffff057224 */ /* 0x000fe400000e0e00 */
[----:B------:R-:W-:Y:S01]  /*6520*/  FMUL R7, R7, UR4 ;  /* 0x0000000407077c20 */ /* 0x000fe20008400000 */
[----:B------:R-:W-:Y:S01]  /*6530*/  ULDC UR4, c[0x0][0x154] ;  /* 0x0000550000047ab9 */ /* 0x000fe20000000800 */
[-C--:B------:R-:W-:Y:S02]  /*6540*/  IMAD R0, R5, R14.reuse, RZ ;  /* 0x0000000e05007224 */ /* 0x080fe400078e02ff */
[C---:B------:R-:W-:Y:S01]  /*6550*/  IMAD.WIDE.U32 R4, R3.reuse, R14, R16 ;  /* 0x0000000e03047225 */ /* 0x040fe200078e0010 */
[----:B------:R-:W2:Y:S01]  /*6560*/  LDC R8, c[0x0][0x608] ;  /* 0x00018200ff087b82 */ /* 0x000ea20000000800 */
[----:B------:R-:W3:Y:S02]  /*6570*/  F2I.U32.TRUNC.NTZ R7, R7 ;  /* 0x0000000700077305 */ /* 0x000ee4000020f000 */
[----:B------:R-:W-:Y:S01]  /*6580*/  IMAD R3, R3, R15, R0 ;  /* 0x0000000f03037224 */ /* 0x000fe200078e0200 */
[----:B------:R-:W-:-:S03]  /*6590*/  I2FP.F32.U32 R0, R20 ;  /* 0x0000001400007245 */ /* 0x000fc60000201000 */
[----:B------:R-:W-:Y:S01]  /*65a0*/  IMAD.IADD R3, R5, 0x1, R3 ;  /* 0x0000000105037824 */ /* 0x000fe200078e0203 */
[----:B------:R-:W4:Y:S01]  /*65b0*/  LDC R11, c[0x0][0x658] ;  /* 0x00019600ff0b7b82 */ /* 0x000f220000000800 */
[----:B0-----:R-:W-:-:S04]  /*65c0*/  ISETP.NE.U32.AND P0, PT, R26, RZ, PT ;  /* 0x000000ff1a00720c */ /* 0x001fc80003f05070 */
[----:B------:R-:W-:-:S03]  /*65d0*/  ISETP.NE.AND.EX P0, PT, R27, RZ, PT, P0 ;  /* 0x000000ff1b00720c */ /* 0x000fc60003f05300 */
[----:B------:R-:W0:Y:S01]  /*65e0*/  LDC R9, c[0x0][0x144] ;  /* 0x00005100ff097b82 */ /* 0x000e220000000800 */
[-C--:B-1----:R-:W-:Y:S01]  /*65f0*/  SHF.R.U64 R10, R4, R6.reuse, R3 ;  /* 0x00000006040a7219 */ /* 0x082fe20000001203 */
[----:B---3--:R-:W-:Y:S01]  /*6600*/  IMAD.MOV R7, RZ, RZ, -R7 ;  /* 0x000000ffff077224 */ /* 0x008fe200078e0a07 */
[----:B------:R-:W-:Y:S01]  /*6610*/  SHF.R.U32.HI R3, RZ, R6, R3 ;  /* 0x00000006ff037219 */ /* 0x000fe20000011603 */
[----:B------:R-:W-:-:S04]  /*6620*/  FMUL R6, R0, UR4 ;  /* 0x0000000400067c20 */ /* 0x000fc80008400000 */
[----:B------:R-:W1:Y:S01]  /*6630*/  LDC R21, c[0x0][0x148] ;  /* 0x00005200ff157b82 */ /* 0x000e620000000800 */
[----:B------:R3:W0:Y:S01]  /*6640*/  F2I.U32.TRUNC.NTZ R14, R6 ;  /* 0x00000006000e7305 */ /* 0x000622000020f000 */
[-CC-:B--2---:R-:W-:Y:S02]  /*6650*/  SHF.R.U64 R13, R10, R8.reuse, R3.reuse ;  /* 0x000000080a0d7219 */ /* 0x184fe40000001203 */
[----:B------:R-:W-:-:S04]  /*6660*/  SHF.R.U32.HI R0, RZ, R8, R3 ;  /* 0x00000008ff007219 */ /* 0x000fc80000011603 */
[----:B-----5:R-:W2:Y:S01]  /*6670*/  LDC R24, c[0x0][0x648] ;  /* 0x00019200ff187b82 */ /* 0x020ea20000000800 */
[-CC-:B----4-:R-:W-:Y:S02]  /*6680*/  SHF.R.U64 R15, R13, R11.reuse, R0.reuse ;  /* 0x0000000b0d0f7219 */ /* 0x190fe40000001200 */
[----:B------:R-:W-:-:S03]  /*6690*/  SHF.R.U32.HI R5, RZ, R11, R0 ;  /* 0x0000000bff057219 */ /* 0x000fc60000011600 */
[----:B------:R-:W-:Y:S02]  /*66a0*/  IMAD.MOV.U32 R4, RZ, RZ, R15 ;  /* 0x000000ffff047224 */ /* 0x000fe400078e000f */
[----:B------:R-:W4:Y:S01]  /*66b0*/  LDC R28, c[0x0][0x638] ;  /* 0x00018e00ff1c7b82 */ /* 0x000f220000000800 */
[----:B0-----:R-:W-:-:S07]  /*66c0*/  IMAD R25, R9, R7, R12 ;  /* 0x0000000709197224 */ /* 0x001fce00078e020c */
[----:B------:R-:W0:Y:S08]  /*66d0*/  LDC R29, c[0x0][0x610] ;  /* 0x00018400ff1d7b82 */ /* 0x000e300000000800 */
[----:B------:R-:W0:Y:S01]  /*66e0*/  LDC R30, c[0x0][0x600] ;  /* 0x00018000ff1e7b82 */ /* 0x000e220000000800 */
[----:B-123--:R-:W-:Y:S05]  /*66f0*/  @!P0 BRA `(.L_x_163) ;  /* 0x0000000000288947 */ /* 0x00efea0003800000 */
[----:B------:R-:W1:Y:S02]  /*6700*/  LDC R0, c[0x0][0x64c] ;  /* 0x00019300ff007b82 */ /* 0x000e640000000800 */
[----:B-1----:R-:W-:-:S05]  /*6710*/  IADD3 R3, P0, R15, R0, RZ ;  /* 0x000000000f037210 */ /* 0x002fca0007f1e0ff */
        /* <DEDUP_REMOVED lines=8> */
.L_x_163:
[----:B------:R-:W-:Y:S01]  /*67a0*/  ISETP.NE.AND P0, PT, R2, 0x1, PT ;  /* 0x000000010200780c */ /* 0x000fe20003f05270 */
[----:B------:R-:W-:Y:S01]  /*67b0*/  IMAD.MOV R14, RZ, RZ, -R14 ;  /* 0x000000ffff0e7224 */ /* 0x000fe200078e0a0e */
[----:B------:R-:W-:Y:S02]  /*67c0*/  SHF.R.U64 R3, R4, R24, R5 ;  /* 0x0000001804037219 */ /* 0x000fe40000001205 */
[----:B------:R-:W-:Y:S02]  /*67d0*/  LOP3.LUT R0, R13, R98, RZ, 0xc0, !PT ;  /* 0x000000620d007212 */ /* 0x000fe400078ec0ff */
[----:B------:R-:W-:Y:S01]  /*67e0*/  LOP3.LUT R10, R10, R97, RZ, 0xc0, !PT ;  /* 0x000000610a0a7212 */ /* 0x000fe200078ec0ff */
[----:B------:R-:W-:Y:S02]  /*67f0*/  IMAD.MOV R4, RZ, RZ, -R3 ;  /* 0x000000ffff047224 */ /* 0x000fe400078e0a03 */
[----:B------:R-:W-:Y:S02]  /*6800*/  IMAD R0, R93, R3, R0 ;  /* 0x000000035d007224 */ /* 0x000fe400078e0200 */
[----:B----4-:R-:W-:-:S02]  /*6810*/  IMAD R3, R4, R28, R15 ;  /* 0x0000001c04037224 */ /* 0x010fc400078e020f */
[----:B------:R-:W-:Y:S02]  /*6820*/  @P0 IMAD R25, R21, R14, R20 ;  /* 0x0000000e15190224 */ /* 0x000fe400078e0214 */
[----:B0-----:R-:W-:Y:S02]  /*6830*/  IMAD R5, R3, R30, R10 ;  /* 0x0000001e03057224 */ /* 0x001fe400078e020a */
[----:B------:R-:W-:Y:S02]  /*6840*/  IMAD R0, R0, R29, R25 ;  /* 0x0000001d00007224 */ /* 0x000fe400078e0219 */
[----:B------:R-:W-:-:S03]  /*6850*/  IMAD.MOV.U32 R4, RZ, RZ, 0x1 ;  /* 0x00000001ff047424 */ /* 0x000fc600078e00ff */
[----:B------:R-:W-:Y:S02]  /*6860*/  SEL R100, R5, R0, !P0 ;  /* 0x0000000005647207 */ /* 0x000fe40004000000 */
[----:B------:R-:W-:Y:S02]  /*6870*/  PRMT R3, R4, 0x7610, R3 ;  /* 0x0000761004037816 */ /* 0x000fe40000000003 */
[----:B------:R-:W-:-:S07]  /*6880*/  SEL R0, R0, R5, !P0 ;  /* 0x0000000500007207 */ /* 0x000fce0004000000 */
.L_x_161:
[----:B------:R-:W-:Y:S01]  /*6890*/  UIMAD.WIDE.U32 UR4, UR41, 0x24924925, URZ ;  /* 0x24924925290478a5 */ /* 0x000fe2000f8e003f */
[----:B------:R-:W-:Y:S01]  /*68a0*/  LOP3.LUT P0, RZ, R3, 0xff, RZ, 0xc0, !PT ;  /* 0x000000ff03ff7812 */ /* 0x000fe2000780c0ff */
[----:B------:R-:W-:Y:S02]  /*68b0*/  IMAD.MOV.U32 R103, RZ, RZ, R0 ;  /* 0x000000ffff677224 */ /* 0x000fe400078e0000 */
[----:B------:R-:W-:-:S04]  /*68c0*/  UIADD3 UR4, UR41, -UR5, URZ ;  /* 0x8000000529047290 */ /* 0x000fc8000fffe03f */
[----:B------:R-:W-:-:S04]  /*68d0*/  ULEA.HI UR4, UR4, UR5, URZ, 0x1f ;  /* 0x0000000504047291 */ /* 0x000fc8000f8ff83f */
[----:B------:R-:W-:-:S04]  /*68e0*/  USHF.R.U32.HI UR4, URZ, 0x2, UR4 ;  /* 0x000000023f047899 */ /* 0x000fc80008011604 */
[----:B------:R-:W-:Y:S01]  /*68f0*/  UIMAD UR41, UR4, -0x7, UR41 ;  /* 0xfffffff9042978a4 */ /* 0x000fe2000f8e0229 */
[----:B------:R-:W-:Y:S11]  /*6900*/  @P0 BRA `(.L_x_164) ;  /* 0xffffffa800f40947 */ /* 0x000ff6000383ffff */
[----:B------:R-:W-:Y:S05]  /*6910*/  EXIT ;  /* 0x000000000000794d */ /* 0x000fea0003800000 */
.L_x_7:
        /* <DEDUP_REMOVED lines=26> */
.L_x_166:
[----:B------:R-:W0:Y:S01]  /*6ac0*/  LDC.64 R30, c[0x0][0x640] ;  /* 0x00019000ff1e7b82 */ /* 0x000e220000000a00 */
[-CC-:B------:R-:W-:Y:S01]  /*6ad0*/  SHF.R.U64 R22, R14, R8.reuse, R15.reuse ;  /* 0x000000080e167219 */ /* 0x180fe2000000120f */
[----:B------:R-:W-:Y:S01]  /*6ae0*/  IMAD.MOV.U32 R27, RZ, RZ, 0x1 ;  /* 0x00000001ff1b7424 */ /* 0x000fe200078e00ff */
[----:B------:R-:W-:Y:S02]  /*6af0*/  SHF.R.U32.HI R7, RZ, R8, R15 ;  /* 0x00000008ff077219 */ /* 0x000fe4000001160f */
[----:B------:R-:W-:-:S03]  /*6b00*/  IADD3 R13, P0, RZ, -R22, RZ ;  /* 0x80000016ff0d7210 */ /* 0x000fc60007f1e0ff */
[----:B------:R-:W1:Y:S02]  /*6b10*/  LDC R12, c[0x0][0x618] ;  /* 0x00018600ff0c7b82 */ /* 0x000e640000000800 */
[----:B------:R-:W-:Y:S02]  /*6b20*/  IMAD.X R7, RZ, RZ, ~R7, P0 ;  /* 0x000000ffff077224 */ /* 0x000fe400000e0e07 */
[----:B------:R-:W-:-:S04]  /*6b30*/  IMAD.WIDE.U32 R10, R13, R24, R16 ;  /* 0x000000180d0a7225 */ /* 0x000fc800078e0010 */
[----:B------:R-:W2:Y:S01]  /*6b40*/  LDC R14, c[0x0][0x608] ;  /* 0x00018200ff0e7b82 */ /* 0x000ea20000000800 */
[----:B------:R-:W-:-:S04]  /*6b50*/  IMAD R8, R7, R24, RZ ;  /* 0x0000001807087224 */ /* 0x000fc800078e02ff */
[----:B------:R-:W-:-:S03]  /*6b60*/  IMAD R7, R13, R25, R8 ;  /* 0x000000190d077224 */ /* 0x000fc600078e0208 */
[----:B------:R-:W3:Y:S01]  /*6b70*/  LDC R28, c[0x0][0x658] ;  /* 0x00019600ff1c7b82 */ /* 0x000ee20000000800 */
[----:B------:R-:W-:Y:S01]  /*6b80*/  IMAD.IADD R7, R11, 0x1, R7 ;  /* 0x000000010b077824 */ /* 0x000fe200078e0207 */
[----:B0-----:R-:W-:Y:S01]  /*6b90*/  ISETP.NE.U32.AND P0, PT, R30, RZ, PT ;  /* 0x000000ff1e00720c */ /* 0x001fe20003f05070 */
[----:B------:R-:W-:-:S03]  /*6ba0*/  IMAD.MOV.U32 R11, RZ, RZ, -0x1 ;  /* 0xffffffffff0b7424 */ /* 0x000fc600078e00ff */
        /* <DEDUP_REMOVED lines=8> */
[-C--:B---3--:R-:W-:Y:S02]  /*6c30*/  SHF.L.U32 R10, R11, R28.reuse, RZ ;  /* 0x0000001c0b0a7219 */ /* 0x088fe400000006ff */
[--C-:B------:R-:W-:Y:S02]  /*6c40*/  SHF.R.U64 R26, R24, R28, R7.reuse ;  /* 0x0000001c181a7219 */ /* 0x100fe40000001207 */
[----:B------:R-:W-:Y:S02]  /*6c50*/  LOP3.LUT R29, RZ, R10, RZ, 0x33, !PT ;  /* 0x0000000aff1d7212 */ /* 0x000fe400078e33ff */
[----:B------:R-:W-:Y:S01]  /*6c60*/  SHF.R.U32.HI R11, RZ, R28, R7 ;  /* 0x0000001cff0b7219 */ /* 0x000fe20000011607 */
[----:B------:R-:W3:Y:S01]  /*6c70*/  LDC R32, c[0x0][0x610] ;  /* 0x00018400ff207b82 */ /* 0x000ee20000000800 */
[----:B------:R-:W-:Y:S01]  /*6c80*/  IMAD.MOV.U32 R10, RZ, RZ, R26 ;  /* 0x000000ffff0a7224 */ /* 0x000fe200078e001a */
[----:B------:R-:W-:Y:S06]  /*6c90*/  @!P0 BRA `(.L_x_167) ;  /* 0x0000000000288947 */ /* 0x000fec0003800000 */
        /* <DEDUP_REMOVED lines=10> */
.L_x_167:
[----:B------:R-:W-:Y:S02]  /*6d40*/  ISETP.NE.AND P0, PT, R2, 0x1, PT ;  /* 0x000000010200780c */ /* 0x000fe40003f05270 */
[----:B-1----:R-:W-:Y:S01]  /*6d50*/  SHF.R.U64 R8, R10, R8, R11 ;  /* 0x000000080a087219 */ /* 0x002fe2000000120b */
[----:B0-----:R-:W-:Y:S01]  /*6d60*/  VIADD R11, R21, 0xffffffff ;  /* 0xffffffff150b7836 */ /* 0x001fe20000000000 */
[----:B------:R-:W-:Y:S02]  /*6d70*/  SHF.L.U32 R27, R27, R28, RZ ;  /* 0x0000001c1b1b7219 */ /* 0x000fe400000006ff */
[----:B------:R-:W-:Y:S01]  /*6d80*/  LOP3.LUT R5, R24, R29, RZ, 0xc0, !PT ;  /* 0x0000001d18057212 */ /* 0x000fe200078ec0ff */
[----:B------:R-:W-:-:S04]  /*6d90*/  IMAD.MOV R7, RZ, RZ, -R8 ;  /* 0x000000ffff077224 */ /* 0x000fc800078e0a08 */
[----:B------:R-:W-:Y:S02]  /*6da0*/  IMAD R5, R27, R8, R5 ;  /* 0x000000081b057224 */ /* 0x000fe400078e0205 */
[----:B------:R-:W-:Y:S01]  /*6db0*/  @P0 IMAD R6, R9, R23, R4 ;  /* 0x0000001709060224 */ /* 0x000fe200078e0204 */
[----:B------:R-:W-:Y:S01]  /*6dc0*/  LOP3.LUT R9, R20, R11, RZ, 0xc0, !PT ;  /* 0x0000000b14097212 */ /* 0x000fe200078ec0ff */
[----:B--2---:R-:W-:Y:S02]  /*6dd0*/  IMAD R4, R7, R25, R26 ;  /* 0x0000001907047224 */ /* 0x004fe400078e021a */
[----:B---3--:R-:W-:Y:S02]  /*6de0*/  IMAD R6, R5, R32, R6 ;  /* 0x0000002005067224 */ /* 0x008fe400078e0206 */
[----:B------:R-:W-:Y:S02]  /*6df0*/  IMAD R5, R4, R21, R9 ;  /* 0x0000001504057224 */ /* 0x000fe400078e0209 */
[----:B------:R-:W-:-:S02]  /*6e00*/  IMAD.MOV.U32 R8, RZ, RZ, 0x1 ;  /* 0x00000001ff087424 */ /* 0x000fc400078e00ff */
[----:B------:R-:W-:Y:S01]  /*6e10*/  IMAD.MOV.U32 R7, RZ, RZ, R22 ;  /* 0x000000ffff077224 */ /* 0x000fe200078e0016 */
[----:B------:R-:W-:Y:S02]  /*6e20*/  SEL R21, R5, R6, !P0 ;  /* 0x0000000605157207 */ /* 0x000fe40004000000 */
[----:B------:R-:W-:-:S07]  /*6e30*/  SEL R20, R6, R5, !P0 ;  /* 0x0000000506147207 */ /* 0x000fce0004000000 */
.L_x_165:
[----:B------:R-:W-:-:S08]  /*6e40*/  NOP ;  /* 0x0000000000007918 */ /* 0x000fd00000000000 */
[----:B------:R-:W0:-:S00]  /*6e50*/  USETMAXREG.DEALLOC.CTAPOOL 0x28 ;  /* 0x00000028000079c8 */ /* 0x000e0000080e0500 */
[----:B0-----:R-:W-:-:S13]  /*6e60*/  ISETP.NE.AND P0, PT, R3, RZ, PT ;  /* 0x000000ff0300720c */ /* 0x001fda0003f05270 */
[----:B------:R-:W-:Y:S05]  /*6e70*/  @P0 EXIT ;  /* 0x000000000000094d */ /* 0x000fea0003800000 */
[----:B------:R-:W-:Y:S01]  /*6e80*/  LOP3.LUT P0, RZ, R8, 0xff, RZ, 0xc0, !PT ;  /* 0x000000ff08ff7812 */ /* 0x000fe2000780c0ff */
[----:B------:R-:W-:Y:S02]  /*6e90*/  IMAD.MOV.U32 R3, RZ, RZ, 0x1 ;  /* 0x00000001ff037424 */ /* 0x000fe400078e00ff */
[----:B------:R-:W-:-:S10]  /*6ea0*/  IMAD.MOV.U32 R8, RZ, RZ, RZ ;  /* 0x000000ffff087224 */ /* 0x000fd400078e00ff */
[----:B------:R-:W-:Y:S05]  /*6eb0*/  @!P0 BRA `(.L_x_168) ;  /* 0x0000000c00508947 */ /* 0x000fea0003800000 */
[----:B------:R-:W0:Y:S01]  /*6ec0*/  LDC R3, c[0x0][0x28c] ;  /* 0x0000a300ff037b82 */ /* 0x000e220000000800 */
[----:B------:R-:W1:Y:S01]  /*6ed0*/  S2R R13, SR_CgaCtaId ;  /* 0x00000000000d7919 */ /* 0x000e620000008800 */
[----:B------:R-:W-:Y:S01]  /*6ee0*/  ULDC UR5, c[0x0][0x658] ;  /* 0x0001960000057ab9 */ /* 0x000fe20000000800 */
[----:B------:R-:W-:Y:S01]  /*6ef0*/  UMOV UR6, 0xffffffff ;  /* 0xffffffff00067882 */ /* 0x000fe20000000000 */
[----:B------:R-:W-:Y:S01]  /*6f00*/  BSSY B0, `(.L_x_168) ;  /* 0x00000cf000007945 */ /* 0x000fe20003800000 */
[----:B------:R-:W-:Y:S01]  /*6f10*/  USHF.L.U32 UR6, UR6, UR5, URZ ;  /* 0x0000000506067299 */ /* 0x000fe2000800063f */
[----:B------:R-:W-:Y:S01]  /*6f20*/  IMAD.MOV.U32 R10, RZ, RZ, 0x1 ;  /* 0x00000001ff0a7424 */ /* 0x000fe200078e00ff */
[----:B------:R-:W-:Y:S01]  /*6f30*/  LOP3.LUT R9, R18, 0x2, RZ, 0xfc, !PT ;  /* 0x0000000212097812 */ /* 0x000fe200078efcff */
[----:B------:R-:W-:Y:S01]  /*6f40*/  IMAD.MOV.U32 R8, RZ, RZ, RZ ;  /* 0x000000ffff087224 */ /* 0x000fe200078e00ff */
[----:B------:R-:W-:Y:S01]  /*6f50*/  ULDC UR4, c[0x0][0x600] ;  /* 0x0001800000047ab9 */ /* 0x000fe20000000800 */
[----:B------:R-:W-:Y:S01]  /*6f60*/  UMOV UR7, 0x1 ;  /* 0x0000000100077882 */ /* 0x000fe20000000000 */
[----:B------:R-:W-:-:S02]  /*6f70*/  UIADD3 UR13, UR4, -0x1, URZ ;  /* 0xffffffff040d7890 */ /* 0x000fc4000fffe03f */
[----:B------:R-:W-:Y:S02]  /*6f80*/  USHF.L.U32 UR15, UR7, UR5, URZ ;  /* 0x00000005070f7299 */ /* 0x000fe4000800063f */
[----:B------:R-:W-:Y:S01]  /*6f90*/  ULOP3.LUT UR14, URZ, UR6, URZ, 0x33, !UPT ;  /* 0x000000063f0e7292 */ /* 0x000fe2000f8e333f */
[----:B------:R-:W-:Y:S01]  /*6fa0*/  ULDC.64 UR22, c[0x0][0x198] ;  /* 0x0000660000167ab9 */ /* 0x000fe20000000a00 */
[----:B0-----:R-:W-:-:S05]  /*6fb0*/  VIADD R3, R3, 0x3f ;  /* 0x0000003f03037836 */ /* 0x001fca0000000000 */
[----:B------:R-:W-:-:S04]  /*6fc0*/  SHF.R.S32.HI R4, RZ, 0x1f, R3 ;  /* 0x0000001fff047819 */ /* 0x000fc80000011403 */
[----:B------:R-:W-:Y:S01]  /*6fd0*/  LEA.HI R4, R4, R3, RZ, 0x6 ;  /* 0x0000000304047211 */ /* 0x000fe200078f30ff */
[C---:B-1----:R-:W-:Y:S02]  /*6fe0*/  IMAD.SHL.U32 R12, R13.reuse, 0x40, RZ ;  /* 0x000000400d0c7824 */ /* 0x042fe400078e00ff */
[----:B------:R-:W-:Y:S01]  /*6ff0*/  IMAD.SHL.U32 R13, R13, 0x1000, RZ ;  /* 0x000010000d0d7824 */ /* 0x000fe200078e00ff */
[----:B------:R-:W-:Y:S01]  /*7000*/  SHF.R.S32.HI R11, RZ, 0x6, R4 ;  /* 0x00000006ff0b7819 */ /* 0x000fe20000011404 */
[----:B------:R-:W-:Y:S01]  /*7010*/  IMAD.MOV.U32 R3, RZ, RZ, 0x1 ;  /* 0x00000001ff037424 */ /* 0x000fe200078e00ff */
[----:B------:R-:W-:Y:S02]  /*7020*/  LOP3.LUT R12, R12, 0x40, RZ, 0xc0, !PT ;  /* 0x000000400c0c7812 */ /* 0x000fe400078ec0ff */
[----:B------:R-:W-:Y:S01]  /*7030*/  LOP3.LUT R13, R13, 0x1000, RZ, 0xc0, !PT ;  /* 0x000010000d0d7812 */ /* 0x000fe200078ec0ff */
[----:B------:R-:W-:-:S07]  /*7040*/  VIADD R19, R11, 0x1 ;  /* 0x000000010b137836 */ /* 0x000fce0000000000 */
.L_x_179:
[----:B------:R-:W-:-:S03]  /*7050*/  UMOV UR4, 0xffffffff ;  /* 0xffffffff00047882 */ /* 0x000fc60000000000 */
[----:B------:R-:W-:Y:S05]  /*7060*/  BRA.DIV UR4, `(.L_x_169) ;  /* 0x0000001204387947 */ /* 0x000fea000b800000 */
[----:B------:R-:W-:-:S13]  /*7070*/  ELECT P6, URZ, PT ;  /* 0x00000000003f782f */ /* 0x000fda00038c0000 */
.L_x_193:
[----:B------:R-:W-:Y:S04]  /*7080*/  BSSY B1, `(.L_x_170) ;  /* 0x0000041000017945 */ /* 0x000fe80003800000 */
[----:B------:R-:W-:Y:S05]  /*7090*/  @!P6 BRA `(.L_x_171) ;  /* 0x0000000000fce947 */ /* 0x000fea0003800000 */
[----:B------:R-:W0:Y:S02]  /*70a0*/  LDC R4, c[0x0][0x28c] ;  /* 0x0000a300ff047b82 */ /* 0x000e240000000800 */
[----:B0-----:R-:W-:-:S13]  /*70b0*/  ISETP.GE.AND P0, PT, R4, 0x1, PT ;  /* 0x000000010400780c */ /* 0x001fda0003f06270 */
[----:B------:R-:W-:Y:S05]  /*70c0*/  @!P0 BRA `(.L_x_171) ;  /* 0x0000000000f08947 */ /* 0x000fea0003800000 */
[----:B------:R-:W-:Y:S02]  /*70d0*/  IMAD.SHL.U32 R20, R20, 0x80, RZ ;  /* 0x0000008014147824 */ /* 0x000fe400078e00ff */
[----:B------:R-:W-:Y:S02]  /*70e0*/  IMAD R21, R21, 0x80, R12 ;  /* 0x0000008015157824 */ /* 0x000fe400078e020c */
[----:B------:R-:W-:Y:S02]  /*70f0*/  IMAD.MOV.U32 R22, RZ, RZ, RZ ;  /* 0x000000ffff167224 */ /* 0x000fe400078e00ff */
[----:B------:R-:W-:Y:S02]  /*7100*/  IMAD.MOV.U32 R4, RZ, RZ, R19 ;  /* 0x000000ffff047224 */ /* 0x000fe400078e0013 */
[----:B------:R-:W-:Y:S02]  /*7110*/  IMAD.MOV.U32 R5, RZ, RZ, R3 ;  /* 0x000000ffff057224 */ /* 0x000fe400078e0003 */
[----:B------:R-:W-:-:S02]  /*7120*/  IMAD.MOV.U32 R6, RZ, RZ, R8 ;  /* 0x000000ffff067224 */ /* 0x000fc400078e0008 */
[----:B------:R-:W-:-:S07]  /*7130*/  VIADD R24, R20, 0x40 ;  /* 0x0000004014187836 */ /* 0x000fce0000000000 */
.L_x_174:
[----:B------:R-:W0:Y:S01]  /*7140*/  S2R R15, SR_CgaCtaId ;  /* 0x00000000000f7919 */ /* 0x000e220000008800 */
[----:B------:R-:W-:Y:S02]  /*7150*/  MOV R14, 0x400 ;  /* 0x00000400000e7802 */ /* 0x000fe40000000f00 */
[----:B------:R-:W-:Y:S02]  /*7160*/  ISETP.NE.AND P1, PT, R0, RZ, PT ;  /* 0x000000ff0000720c */ /* 0x000fe40003f25270 */
[----:B0-----:R-:W-:Y:S02]  /*7170*/  LEA R25, R15, R14, 0x18 ;  /* 0x0000000e0f197211 */ /* 0x001fe400078ec0ff */
[----:B------:R-:W-:-:S09]  /*7180*/  SHF.L.U32 R14, R5, 0x1f, RZ ;  /* 0x0000001f050e7819 */ /* 0x000fd200000006ff */
[----:B------:R-:W0:Y:S01]  /*7190*/  @!P1 LDC R15, c[0x0][0x500] ;  /* 0x00014000ff0f9b82 */ /* 0x000e220000000800 */
[----:B------:R-:W-:-:S04]  /*71a0*/  IMAD R23, R6, 0x8, R25 ;  /* 0x0000000806177824 */ /* 0x000fc800078e0219 */
[----:B------:R-:W1:Y:S02]  /*71b0*/  SYNCS.PHASECHK.TRANS64.TRYWAIT P0, [R23+URZ+0x38], R14 ;  /* 0x0000380e170075a7 */ /* 0x000e64000800017f */
[----:B-1----:R-:W-:Y:S05]  /*71c0*/  @!P0 BRA `(.L_x_172) ;  /* 0x0000001000008947 */ /* 0x002fea0003800000 */
.L_x_194:
[----:B-1----:R-:W-:Y:S01]  /*71d0*/  PRMT R14, R9, 0x9910, RZ ;  /* 0x00009910090e7816 */ /* 0x002fe200000000ff */
[----:B0-----:R0:W-:Y:S03]  /*71e0*/  @!P1 SYNCS.ARRIVE.TRANS64 RZ, [R23+URZ], R15 ;  /* 0x0000000f17ff99a7 */ /* 0x0011e6000800003f */
[----:B------:R-:W-:-:S13]  /*71f0*/  ISETP.NE.AND P0, PT, R14, 0x2, PT ;  /* 0x000000020e00780c */ /* 0x000fda0003f05270 */
[----:B0-----:R-:W-:Y:S05]  /*7200*/  @P0 BRA `(.L_x_173) ;  /* 0x0000000000040947 */ /* 0x001fea0003800000 */
[----:B------:R-:W-:Y:S01]  /*7210*/  BPT.TRAP 0x1 ;  /* 0x000000040000795c */ /* 0x000fe20000300000 */
.L_x_173:
[C---:B------:R-:W-:Y:S01]  /*7220*/  IMAD R14, R6.reuse, 0x2000, R13 ;  /* 0x00002000060e7824 */ /* 0x040fe200078e020d */
[----:B------:R-:W-:Y:S01]  /*7230*/  R2UR UR25, R23 ;  /* 0x00000000171972ca */ /* 0x000fe200000e0000 */
[--C-:B------:R-:W-:Y:S01]  /*7240*/  IMAD R15, R6, 0x4000, R25.reuse ;  /* 0x00004000060f7824 */ /* 0x100fe200078e0219 */
[----:B------:R-:W-:Y:S01]  /*7250*/  R2UR UR27, R22 ;  /* 0x00000000161b72ca */ /* 0x000fe200000e0000 */
[----:B------:R-:W-:Y:S01]  /*7260*/  IMAD R14, R14, 0x2, R25 ;  /* 0x000000020e0e7824 */ /* 0x000fe200078e0219 */
[----:B------:R-:W-:Y:S01]  /*7270*/  R2UR UR28, R7 ;  /* 0x00000000071c72ca */ /* 0x000fe200000e0000 */
[----:B------:R-:W-:Y:S01]  /*7280*/  VIADD R4, R4, 0xffffffff ;  /* 0xffffffff04047836 */ /* 0x000fe20000000000 */
[----:B------:R-:W-:Y:S01]  /*7290*/  R2UR UR16, R15 ;  /* 0x000000000f1072ca */ /* 0x000fe200000e0000 */
[----:B------:R-:W-:Y:S01]  /*72a0*/  UIADD3 UR4, UP0, UR22, 0xf0, URZ ;  /* 0x000000f016047890 */ /* 0x000fe2000ff1e03f */
[----:B------:R-:W-:Y:S01]  /*72b0*/  R2UR UR8, R14 ;  /* 0x000000000e0872ca */ /* 0x000fe200000e0000 */
[----:B------:R-:W-:Y:S01]  /*72c0*/  UIADD3 UR30, UP1, UR22, 0x1f0, URZ ;  /* 0x000001f0161e7890 */ /* 0x000fe2000ff3e03f */
[----:B------:R-:W-:Y:S01]  /*72d0*/  R2UR UR26, R20 ;  /* 0x00000000141a72ca */ /* 0x000fe200000e0000 */
[----:B------:R-:W-:Y:S01]  /*72e0*/  UIADD3.X UR5, URZ, UR23, URZ, UP0, !UPT ;  /* 0x000000173f057290 */ /* 0x000fe200087fe43f */
[----:B------:R-:W-:Y:S01]  /*72f0*/  R2UR UR18, R24 ;  /* 0x00000000181272ca */ /* 0x000fe200000e0000 */
[----:B------:R-:W-:Y:S01]  /*7300*/  VIADD R6, R6, 0x1 ;  /* 0x0000000106067836 */ /* 0x000fe20000000000 */
[----:B------:R-:W-:Y:S01]  /*7310*/  R2UR UR11, R21 ;  /* 0x00000000150b72ca */ /* 0x000fe200000e0000 */
[----:B------:R-:W-:Y:S01]  /*7320*/  UIADD3.X UR31, URZ, UR23, URZ, UP1, !UPT ;  /* 0x000000173f1f7290 */ /* 0x000fe20008ffe43f */
[----:B------:R-:W-:Y:S01]  /*7330*/  ISETP.GT.AND P1, PT, R4, 0x1, PT ;  /* 0x000000010400780c */ /* 0x000fe20003f24270 */
[----:B------:R-:W-:Y:S01]  /*7340*/  UMOV UR6, 0x0 ;  /* 0x0000000000067882 */ /* 0x000fe20000000000 */
[----:B------:R-:W-:Y:S01]  /*7350*/  ISETP.NE.AND P0, PT, R6, 0x7, PT ;  /* 0x000000070600780c */ /* 0x000fe20003f05270 */
[----:B------:R-:W-:Y:S01]  /*7360*/  UIADD3 UR24, UR16, 0x180, URZ ;  /* 0x0000018010187890 */ /* 0x000fe2000fffe03f */
[----:B------:R-:W-:Y:S01]  /*7370*/  VIADD R22, R22, 0x40 ;  /* 0x0000004016167836 */ /* 0x000fe20000000000 */
[----:B------:R-:W-:Y:S01]  /*7380*/  UIADD3 UR16, UR16, 0x2180, URZ ;  /* 0x0000218010107890 */ /* 0x000fe2000fffe03f */
[----:B------:R-:W-:Y:S01]  /*7390*/  SEL R14, RZ, 0x1, P0 ;  /* 0x00000001ff0e7807 */ /* 0x000fe20000000000 */
[----:B------:R-:W-:Y:S01]  /*73a0*/  UIADD3 UR8, UR8, 0x1c180, URZ ;  /* 0x0001c18008087890 */ /* 0x000fe2000fffe03f */
[----:B------:R-:W-:Y:S01]  /*73b0*/  SEL R6, R6, RZ, P0 ;  /* 0x000000ff06067207 */ /* 0x000fe20000000000 */
[----:B------:R-:W-:Y:S01]  /*73c0*/  UMOV UR7, 0x10000000 ;  /* 0x1000000000077882 */ /* 0x000fe20000000000 */
[----:B------:R-:W-:Y:S01]  /*73d0*/  UMOV UR17, UR25 ;  /* 0x0000001900117c82 */ /* 0x000fe20008000000 */
[----:B------:R-:W-:Y:S01]  /*73e0*/  UMOV UR19, UR27 ;  /* 0x0000001b00137c82 */ /* 0x000fe20008000000 */
[----:B------:R-:W-:Y:S01]  /*73f0*/  UMOV UR20, UR28 ;  /* 0x0000001c00147c82 */ /* 0x000fe20008000000 */
[----:B------:R0:W-:Y:S01]  /*7400*/  UTMALDG.3D [UR24], [UR4], desc[UR6] ;  /* 0x00000618040075b4 */ /* 0x0001e20008011000 */
[----:B------:R-:W-:Y:S01]  /*7410*/  UMOV UR21, 0x30000 ;  /* 0x0003000000157882 */ /* 0x000fe20000000000 */
[----:B------:R-:W-:Y:S01]  /*7420*/  UMOV UR9, UR25 ;  /* 0x0000001900097c82 */ /* 0x000fe20008000000 */
[----:B------:R-:W-:Y:S01]  /*7430*/  UMOV UR10, UR27 ;  /* 0x0000001b000a7c82 */ /* 0x000fe20008000000 */
[----:B------:R-:W-:Y:S01]  /*7440*/  UMOV UR12, UR28 ;  /* 0x0000001c000c7c82 */ /* 0x000fe20008000000 */
[----:B------:R-:W-:Y:S01]  /*7450*/  LOP3.LUT R5, R5, R14, RZ, 0x3c, !PT ;  /* 0x0000000e05057212 */ /* 0x000fe200078e3cff */
[----:B------:R0:W-:Y:S01]  /*7460*/  UTMALDG.3D [UR16], [UR4], desc[UR6] ;  /* 0x00000610040075b4 */ /* 0x0001e20008011000 */
[----:B------:R0:W-:Y:S02]  /*7470*/  UTMALDG.3D.MULTICAST [UR8], [UR30], UR21, desc[UR6] ;  /* 0x000006081e0073b4 */ /* 0x0001e40008011815 */
[----:B0-----:R-:W-:Y:S05]  /*7480*/  @P1 BRA `(.L_x_174) ;  /* 0xfffffffc002c1947 */ /* 0x001fea000383ffff */
.L_x_171:
[----:B------:R-:W-:Y:S05]  /*7490*/  BSYNC B1 ;  /* 0x0000000000017941 */ /* 0x000fea0003800000 */
.L_x_170:
[----:B------:R-:W-:Y:S01]  /*74a0*/  LOP3.LUT P1, RZ, R10, 0xff, RZ, 0xc0, !PT ;  /* 0x000000ff0aff7812 */ /* 0x000fe2000782c0ff */
[C---:B------:R-:W-:Y:S01]  /*74b0*/  IMAD.IADD R15, R11.reuse, 0x1, R8 ;  /* 0x000000010b0f7824 */ /* 0x040fe200078e0208 */
[----:B------:R-:W-:Y:S01]  /*74c0*/  ULDC.64 UR4, c[0x0][0x650] ;  /* 0x0001940000047ab9 */ /* 0x000fe20000000a00 */
[----:B------:R-:W-:Y:S01]  /*74d0*/  ISETP.GE.U32.AND P2, PT, R11, 0x7, PT ;  /* 0x000000070b00780c */ /* 0x000fe20003f46070 */
[----:B------:R-:W-:Y:S01]  /*74e0*/  BSSY B1, `(.L_x_175) ;  /* 0x000006e000017945 */ /* 0x000fe20003800000 */
[C---:B------:R-:W-:Y:S01]  /*74f0*/  IMAD.WIDE.U32 R4, R15.reuse, 0x24924925, RZ ;  /* 0x249249250f047825 */ /* 0x040fe200078e00ff */
[----:B------:R-:W-:Y:S02]  /*7500*/  ISETP.GT.U32.AND P0, PT, R15, 0x6, PT ;  /* 0x000000060f00780c */ /* 0x000fe40003f04070 */
[----:B------:R-:W-:Y:S01]  /*7510*/  PRMT R10, RZ, 0x7610, R10 ;  /* 0x00007610ff0a7816 */ /* 0x000fe2000000000a */
[----:B------:R-:W-:Y:S01]  /*7520*/  IMAD.MOV.U32 R20, RZ, RZ, -0x1 ;  /* 0xffffffffff147424 */ /* 0x000fe200078e00ff */
[----:B------:R-:W-:Y:S01]  /*7530*/  ISETP.LT.U32.AND P0, PT, R11, 0x7, P0 ;  /* 0x000000070b00780c */ /* 0x000fe20000701070 */
[----:B------:R-:W-:-:S02]  /*7540*/  IMAD.MOV.U32 R21, RZ, RZ, -0x1 ;  /* 0xffffffffff157424 */ /* 0x000fc400078e00ff */
[----:B------:R-:W0:Y:S01]  /*7550*/  @P1 S2R R7, SR_CgaCtaId ;  /* 0x0000000000071919 */ /* 0x000e220000008800 */
[----:B------:R-:W-:Y:S02]  /*7560*/  SEL R4, RZ, 0x1, !P0 ;  /* 0x00000001ff047807 */ /* 0x000fe40004000000 */
[----:B------:R-:W-:Y:S02]  /*7570*/  IADD3 R16, P0, R16, UR36, RZ ;  /* 0x0000002410107c10 */ /* 0x000fe4000ff1e0ff */
[----:B------:R-:W-:Y:S02]  /*7580*/  @P1 MOV R6, 0x400 ;  /* 0x0000040000061802 */ /* 0x000fe40000000f00 */
[----:B------:R-:W-:Y:S02]  /*7590*/  IADD3.X R17, R17, UR42, RZ, P0, !PT ;  /* 0x0000002a11117c10 */ /* 0x000fe400087fe4ff */
[----:B------:R-:W-:Y:S02]  /*75a0*/  ISETP.GE.U32.AND P0, PT, R16, UR4, PT ;  /* 0x0000000410007c0c */ /* 0x000fe4000bf06070 */
[----:B------:R-:W-:-:S02]  /*75b0*/  LOP3.LUT R3, R3, R4, RZ, 0x3c, !PT ;  /* 0x0000000403037212 */ /* 0x000fc400078e3cff */
[----:B------:R-:W-:Y:S02]  /*75c0*/  ISETP.GE.U32.AND.EX P0, PT, R17, UR5, PT, P0 ;  /* 0x0000000511007c0c */ /* 0x000fe4000bf06100 */
[----:B------:R-:W-:Y:S02]  /*75d0*/  PRMT R4, RZ, 0x7610, R4 ;  /* 0x00007610ff047816 */ /* 0x000fe40000000004 */
[----:B0-----:R-:W-:Y:S01]  /*75e0*/  @P1 LEA R6, R7, R6, 0x18 ;  /* 0x0000000607061211 */ /* 0x001fe200078ec0ff */
[----:B------:R-:W-:-:S03]  /*75f0*/  IMAD.IADD R7, R15, 0x1, -R5 ;  /* 0x000000010f077824 */ /* 0x000fc600078e0a05 */
[----:B------:R0:W-:Y:S02]  /*7600*/  @P1 SYNCS.ARRIVE.TRANS64.A1T0 RZ, [R6+URZ+0x88], RZ ;  /* 0x000088ff06ff19a7 */ /* 0x0001e4000810003f */
[----:B------:R-:W-:-:S04]  /*7610*/  LEA.HI R7, R7, R5, RZ, 0x1f ;  /* 0x0000000507077211 */ /* 0x000fc800078ff8ff */
[----:B------:R-:W-:Y:S01]  /*7620*/  SHF.R.U32.HI R8, RZ, 0x2, R7 ;  /* 0x00000002ff087819 */ /* 0x000fe20000011607 */
[----:B------:R-:W-:-:S03]  /*7630*/  IMAD.MOV.U32 R7, RZ, RZ, -0x1 ;  /* 0xffffffffff077424 */ /* 0x000fc600078e00ff */
[----:B------:R-:W-:Y:S01]  /*7640*/  @P2 LOP3.LUT R3, R3, 0x1, R8, 0x78, !PT ;  /* 0x0000000103032812 */ /* 0x000fe200078e7808 */
[----:B------:R-:W-:Y:S01]  /*7650*/  IMAD R8, R8, -0x7, R15 ;  /* 0xfffffff908087824 */ /* 0x000fe200078e020f */
[----:B0-----:R-:W-:Y:S06]  /*7660*/  @P0 BRA `(.L_x_176) ;  /* 0x0000000400540947 */ /* 0x001fec0003800000 */
[----:B------:R-:W0:Y:S01]  /*7670*/  S2R R15, SR_CTAID.X ;  /* 0x00000000000f7919 */ /* 0x000e220000002500 */
[----:B------:R-:W-:Y:S01]  /*7680*/  ULDC.64 UR4, c[0x0][0x628] ;  /* 0x00018a0000047ab9 */ /* 0x000fe20000000a00 */
[----:B------:R-:W-:Y:S01]  /*7690*/  ULDC UR7, c[0x0][0x630] ;  /* 0x00018c0000077ab9 */ /* 0x000fe20000000800 */
[----:B------:R-:W-:Y:S01]  /*76a0*/  ISETP.NE.U32.AND P0, PT, RZ, UR4, PT ;  /* 0x00000004ff007c0c */ /* 0x000fe2000bf05070 */
[----:B------:R-:W1:Y:S01]  /*76b0*/  S2R R20, SR_CTAID.Y ;  /* 0x0000000000147919 */ /* 0x000e620000002600 */
[----:B------:R-:W-:Y:S01]  /*76c0*/  ULDC UR8, c[0x0][0x150] ;  /* 0x0000540000087ab9 */ /* 0x000fe20000000800 */
[----:B------:R-:W-:Y:S01]  /*76d0*/  IMAD.MOV.U32 R4, RZ, RZ, R16 ;  /* 0x000000ffff047224 */ /* 0x000fe200078e0010 */
[----:B------:R-:W-:Y:S01]  /*76e0*/  ISETP.NE.AND.EX P0, PT, RZ, UR5, PT, P0 ;  /* 0x00000005ff007c0c */ /* 0x000fe2000bf05300 */
[----:B------:R-:W-:Y:S01]  /*76f0*/  IMAD.MOV.U32 R5, RZ, RZ, R17 ;  /* 0x000000ffff057224 */ /* 0x000fe200078e0011 */
[----:B0-----:R-:W-:-:S11]  /*7700*/  I2FP.F32.U32 R22, R15 ;  /* 0x0000000f00167245 */ /* 0x001fd60000201000 */
[----:B------:R-:W-:Y:S05]  /*7710*/  @!P0 BRA `(.L_x_177) ;  /* 0x0000000000288947 */ /* 0x000fea0003800000 */
[----:B------:R-:W-:Y:S02]  /*7720*/  ULDC UR6, c[0x0][0x634] ;  /* 0x00018d0000067ab9 */ /* 0x000fe40000000800 */
[----:B------:R-:W-:-:S05]  /*7730*/  IADD3 R5, P0, R16, UR6, RZ ;  /* 0x0000000610057c10 */ /* 0x000fca000ff1e0ff */
[----:B------:R-:W-:-:S04]  /*7740*/  IMAD.X R21, RZ, RZ, R17, P0 ;  /* 0x000000ffff157224 */ /* 0x000fc800000e0611 */
[----:B------:R-:W-:-:S04]  /*7750*/  IMAD.WIDE.U32 R6, R21, UR4, RZ ;  /* 0x0000000415067c25 */ /* 0x000fc8000f8e00ff */
[----:B------:R-:W-:-:S04]  /*7760*/  IMAD.WIDE.U32 R6, P0, R5, UR5, R6 ;  /* 0x0000000505067c25 */ /* 0x000fc8000f800006 */
[----:B------:R-:W-:-:S04]  /*7770*/  IMAD.WIDE.U32 R4, R5, UR4, RZ ;  /* 0x0000000405047c25 */ /* 0x000fc8000f8e00ff */
[----:B------:R-:W-:Y:S01]  /*7780*/  IMAD.MOV.U32 R4, RZ, RZ, R7 ;  /* 0x000000ffff047224 */ /* 0x000fe200078e0007 */
[----:B------:R-:W-:Y:S01]  /*7790*/  IADD3 RZ, P1, R5, R6, RZ ;  /* 0x0000000605ff7210 */ /* 0x000fe20007f3e0ff */
[----:B------:R-:W-:-:S04]  /*77a0*/  IMAD.X R5, RZ, RZ, RZ, P0 ;  /* 0x000000ffff057224 */ /* 0x000fc800000e06ff */
[----:B------:R-:W-:-:S08]  /*77b0*/  IMAD.WIDE.U32.X R4, R21, UR5, R4, P1 ;  /* 0x0000000515047c25 */ /* 0x000fd000088e0404 */
.L_x_177:
[--C-:B------:R-:W-:Y:S01]  /*77c0*/  SHF.R.U64 R14, R4, UR7, R5.reuse ;  /* 0x00000007040e7c19 */ /* 0x100fe20008001205 */
[----:B------:R-:W-:Y:S01]  /*77d0*/  FMUL R22, R22, UR8 ;  /* 0x0000000816167c20 */ /* 0x000fe20008400000 */
[----:B------:R-:W-:Y:S01]  /*77e0*/  SHF.R.U32.HI R4, RZ, UR7, R5 ;  /* 0x00000007ff047c19 */ /* 0x000fe20008011605 */
[----:B------:R-:W0:Y:S01]  /*77f0*/  LDC R6, c[0x0][0x144] ;  /* 0x00005100ff067b82 */ /* 0x000e220000000800 */
[----:B------:R-:W-:Y:S01]  /*7800*/  IADD3 R5, P0, RZ, -R14, RZ ;  /* 0x8000000eff057210 */ /* 0x000fe20007f1e0ff */
[----:B------:R-:W-:Y:S01]  /*7810*/  ULDC UR6, c[0x0][0x154] ;  /* 0x0000550000067ab9 */ /* 0x000fe20000000800 */
[----:B-1----:R-:W-:Y:S01]  /*7820*/  I2FP.F32.U32 R7, R20 ;  /* 0x0000001400077245 */ /* 0x002fe20000201000 */
[----:B------:R-:W1:Y:S01]  /*7830*/  F2I.U32.TRUNC.NTZ R22, R22 ;  /* 0x0000001600167305 */ /* 0x000e62000020f000 */
[----:B------:R-:W-:Y:S01]  /*7840*/  ULDC.64 UR4, c[0x0][0x620] ;  /* 0x0001880000047ab9 */ /* 0x000fe20000000a00 */
[----:B------:R-:W-:Y:S01]  /*7850*/  IMAD.X R4, RZ, RZ, ~R4, P0 ;  /* 0x000000ffff047224 */ /* 0x000fe200000e0e04 */
[----:B------:R-:W-:Y:S01]  /*7860*/  ISETP.NE.AND P2, PT, R2, 0x1, PT ;  /* 0x000000010200780c */ /* 0x000fe20003f45270 */
[----:B------:R-:W-:Y:S01]  /*7870*/  FMUL R23, R7, UR6 ;  /* 0x0000000607177c20 */ /* 0x000fe20008400000 */
[----:B------:R-:W2:Y:S01]  /*7880*/  LDC R25, c[0x0][0x148] ;  /* 0x00005200ff197b82 */ /* 0x000ea20000000800 */
[----:B------:R-:W-:Y:S01]  /*7890*/  IMAD R4, R4, UR4, RZ ;  /* 0x0000000404047c24 */ /* 0x000fe2000f8e02ff */
[----:B------:R-:W-:-:S02]  /*78a0*/  ULDC.64 UR6, c[0x0][0x640] ;  /* 0x0001900000067ab9 */ /* 0x000fc40000000a00 */
[----:B------:R-:W-:Y:S01]  /*78b0*/  ISETP.NE.U32.AND P0, PT, RZ, UR6, PT ;  /* 0x00000006ff007c0c */ /* 0x000fe2000bf05070 */
[----:B------:R-:W3:Y:S01]  /*78c0*/  F2I.U32.TRUNC.NTZ R23, R23 ;  /* 0x0000001700177305 */ /* 0x000ee2000020f000 */
[C---:B------:R-:W-:Y:S02]  /*78d0*/  IMAD R7, R5.reuse, UR5, R4 ;  /* 0x0000000505077c24 */ /* 0x040fe4000f8e0204 */
[----:B------:R-:W-:Y:S01]  /*78e0*/  IMAD.WIDE.U32 R4, R5, UR4, R16 ;  /* 0x0000000405047c25 */ /* 0x000fe2000f8e0010 */
[----:B------:R-:W-:Y:S01]  /*78f0*/  ULDC UR4, c[0x0][0x618] ;  /* 0x0001860000047ab9 */ /* 0x000fe20000000800 */
[----:B------:R-:W-:Y:S02]  /*7900*/  ISETP.NE.AND.EX P0, PT, RZ, UR7, PT, P0 ;  /* 0x00000007ff007c0c */ /* 0x000fe4000bf05300 */
[----:B------:R-:W-:Y:S02]  /*7910*/  IMAD.IADD R5, R5, 0x1, R7 ;  /* 0x0000000105057824 */ /* 0x000fe400078e0207 */
[----:B-1----:R-:W-:-:S03]  /*7920*/  IMAD.MOV R22, RZ, RZ, -R22 ;  /* 0x000000ffff167224 */ /* 0x002fc600078e0a16 */
[----:B------:R-:W-:Y:S01]  /*7930*/  SHF.R.U64 R21, R4, UR4, R5 ;  /* 0x0000000404157c19 */ /* 0x000fe20008001205 */
[----:B0-----:R-:W-:Y:S01]  /*7940*/  IMAD R15, R6, R22, R15 ;  /* 0x00000016060f7224 */ /* 0x001fe200078e020f */
[----:B------:R-:W-:Y:S01]  /*7950*/  SHF.R.U32.HI R4, RZ, UR4, R5 ;  /* 0x00000004ff047c19 */ /* 0x000fe20008011605 */
[----:B------:R-:W-:Y:S01]  /*7960*/  ULDC UR4, c[0x0][0x608] ;  /* 0x0001820000047ab9 */ /* 0x000fe20000000800 */
[----:B---3--:R-:W-:Y:S02]  /*7970*/  IMAD.MOV R6, RZ, RZ, -R23 ;  /* 0x000000ffff067224 */ /* 0x008fe400078e0a17 */
[--C-:B------:R-:W-:Y:S02]  /*7980*/  SHF.R.U64 R22, R21, UR4, R4.reuse ;  /* 0x0000000415167c19 */ /* 0x100fe40008001204 */
[----:B------:R-:W-:Y:S01]  /*7990*/  SHF.R.U32.HI R5, RZ, UR4, R4 ;  /* 0x00000004ff057c19 */ /* 0x000fe20008011604 */
[----:B------:R-:W-:Y:S01]  /*79a0*/  ULDC UR4, c[0x0][0x658] ;  /* 0x0001960000047ab9 */ /* 0x000fe20000000800 */
[----:B--2---:R-:W-:-:S02]  /*79b0*/  @P2 IMAD R15, R25, R6, R20 ;  /* 0x00000006190f2224 */ /* 0x004fc400078e0214 */
[--C-:B------:R-:W-:Y:S02]  /*79c0*/  SHF.R.U64 R20, R22, UR4, R5.reuse ;  /* 0x0000000416147c19 */ /* 0x100fe40008001205 */
[----:B------:R-:W-:-:S03]  /*79d0*/  SHF.R.U32.HI R23, RZ, UR4, R5 ;  /* 0x00000004ff177c19 */ /* 0x000fc60008011605 */
[----:B------:R-:W-:Y:S02]  /*79e0*/  IMAD.MOV.U32 R6, RZ, RZ, R20 ;  /* 0x000000ffff067224 */ /* 0x000fe400078e0014 */
[----:B------:R-:W-:Y:S01]  /*79f0*/  IMAD.MOV.U32 R5, RZ, RZ, R23 ;  /* 0x000000ffff057224 */ /* 0x000fe200078e0017 */
[----:B------:R-:W-:Y:S06]  /*7a00*/  @!P0 BRA `(.L_x_178) ;  /* 0x00000000002c8947 */ /* 0x000fec0003800000 */
        /* <DEDUP_REMOVED lines=9> */
[----:B------:R-:W-:-:S04]  /*7aa0*/  IMAD.WIDE.U32.X R4, R23, UR7, R4, P1 ;  /* 0x0000000717047c25 */ /* 0x000fc800088e0404 */
[----:B------:R-:W-:-:S07]  /*7ab0*/  IMAD.MOV.U32 R6, RZ, RZ, R4 ;  /* 0x000000ffff067224 */ /* 0x000fce00078e0004 */
.L_x_178:
[----:B------:R-:W-:Y:S01]  /*7ac0*/  ULDC UR4, c[0x0][0x648] ;  /* 0x0001920000047ab9 */ /* 0x000fe20000000800 */
[----:B------:R-:W-:Y:S01]  /*7ad0*/  LOP3.LUT R4, R22, UR14, RZ, 0xc0, !PT ;  /* 0x0000000e16047c12 */ /* 0x000fe2000f8ec0ff */
[----:B------:R-:W-:Y:S01]  /*7ae0*/  ULDC UR5, c[0x0][0x610] ;  /* 0x0001840000057ab9 */ /* 0x000fe20000000800 */
[----:B------:R-:W-:Y:S01]  /*7af0*/  SHF.R.U64 R5, R6, UR4, R5 ;  /* 0x0000000406057c19 */ /* 0x000fe20008001205 */
[----:B------:R-:W-:Y:S01]  /*7b00*/  ULDC UR4, c[0x0][0x638] ;  /* 0x00018e0000047ab9 */ /* 0x000fe20000000800 */
[----:B------:R-:W-:-:S03]  /*7b10*/  LOP3.LUT R21, R21, UR13, RZ, 0xc0, !PT ;  /* 0x0000000d15157c12 */ /* 0x000fc6000f8ec0ff */
[----:B------:R-:W-:Y:S02]  /*7b20*/  IMAD.MOV R7, RZ, RZ, -R5 ;  /* 0x000000ffff077224 */ /* 0x000fe400078e0a05 */
[----:B------:R-:W-:Y:S02]  /*7b30*/  IMAD R4, R5, UR15, R4 ;  /* 0x0000000f05047c24 */ /* 0x000fe4000f8e0204 */
[----:B------:R-:W-:Y:S01]  /*7b40*/  IMAD R20, R7, UR4, R20 ;  /* 0x0000000407147c24 */ /* 0x000fe2000f8e0214 */
[----:B------:R-:W-:Y:S01]  /*7b50*/  ULDC UR4, c[0x0][0x600] ;  /* 0x0001800000047ab9 */ /* 0x000fe20000000800 */
[----:B------:R-:W-:Y:S02]  /*7b60*/  IMAD R15, R4, UR5, R15 ;  /* 0x00000005040f7c24 */ /* 0x000fe4000f8e020f */
[----:B------:R-:W-:Y:S02]  /*7b70*/  IMAD R20, R20, UR4, R21 ;  /* 0x0000000414147c24 */ /* 0x000fe4000f8e0215 */
[----:B------:R-:W-:-:S02]  /*7b80*/  IMAD.MOV.U32 R4, RZ, RZ, 0x1 ;  /* 0x00000001ff047424 */ /* 0x000fc400078e00ff */
[----:B------:R-:W-:Y:S01]  /*7b90*/  IMAD.MOV.U32 R7, RZ, RZ, R14 ;  /* 0x000000ffff077224 */ /* 0x000fe200078e000e */
[----:B------:R-:W-:Y:S02]  /*7ba0*/  SEL R21, R20, R15, !P2 ;  /* 0x0000000f14157207 */ /* 0x000fe40005000000 */
[----:B------:R-:W-:-:S07]  /*7bb0*/  SEL R20, R15, R20, !P2 ;  /* 0x000000140f147207 */ /* 0x000fce0005000000 */
.L_x_176:
[----:B------:R-:W-:Y:S05]  /*7bc0*/  BSYNC B1 ;  /* 0x0000000000017941 */ /* 0x000fea0003800000 */
.L_x_175:
[----:B------:R-:W-:-:S13]  /*7bd0*/  LOP3.LUT P0, RZ, R4, 0xff, RZ, 0xc0, !PT ;  /* 0x000000ff04ff7812 */ /* 0x000fda000780c0ff */
[----:B------:R-:W-:Y:S05]  /*7be0*/  @P0 BRA `(.L_x_179) ;  /* 0xfffffff400180947 */ /* 0x000fea000383ffff */
[----:B------:R-:W-:Y:S05]  /*7bf0*/  BSYNC B0 ;  /* 0x0000000000007941 */ /* 0x000fea0003800000 */
.L_x_168:
[----:B------:R-:W-:-:S03]  /*7c00*/  UMOV UR4, 0xffffffff ;  /* 0xffffffff00047882 */ /* 0x000fc60000000000 */
[----:B------:R-:W-:Y:S05]  /*7c10*/  BRA.DIV UR4, `(.L_x_180) ;  /* 0x0000000604807947 */ /* 0x000fea000b800000 */
[----:B------:R-:W-:-:S13]  /*7c20*/  ELECT P6, URZ, PT ;  /* 0x00000000003f782f */ /* 0x000fda00038c0000 */
.L_x_197:
[----:B------:R-:W-:Y:S04]  /*7c30*/  BSSY B0, `(.L_x_181) ;  /* 0x0000046000007945 */ /* 0x000fe80003800000 */
[----:B------:R-:W-:Y:S05]  /*7c40*/  @!P6 BRA `(.L_x_182) ;  /* 0x000000040010e947 */ /* 0x000fea0003800000 */
[----:B------:R-:W-:-:S04]  /*7c50*/  LOP3.LUT R18, R18, 0x2, RZ, 0xfc, !PT ;  /* 0x0000000212127812 */ /* 0x000fc800078efcff */
[----:B------:R-:W-:-:S13]  /*7c60*/  ISETP.NE.AND P0, PT, R18, 0x3, PT ;  /* 0x000000031200780c */ /* 0x000fda0003f05270 */
[----:B------:R-:W-:Y:S05]  /*7c70*/  @!P0 BRA `(.L_x_183) ;  /* 0x0000000000048947 */ /* 0x000fea0003800000 */
[----:B------:R-:W-:Y:S01]  /*7c80*/  BPT.TRAP 0x1 ;  /* 0x000000040000795c */ /* 0x000fe20000300000 */
.L_x_183:
[----:B------:R-:W0:Y:S01]  /*7c90*/  S2R R5, SR_CgaCtaId ;  /* 0x0000000000057919 */ /* 0x000e220000008800 */
[----:B------:R-:W-:Y:S02]  /*7ca0*/  MOV R0, 0x400 ;  /* 0x0000040000007802 */ /* 0x000fe40000000f00 */
[----:B------:R-:W-:Y:S02]  /*7cb0*/  SHF.L.U32 R2, R3, 0x1f, RZ ;  /* 0x0000001f03027819 */ /* 0x000fe400000006ff */
[----:B0-----:R-:W-:-:S05]  /*7cc0*/  LEA R5, R5, R0, 0x18 ;  /* 0x0000000005057211 */ /* 0x001fca00078ec0ff */
[----:B------:R-:W-:-:S04]  /*7cd0*/  VIADD R5, R5, 0x38 ;  /* 0x0000003805057836 */ /* 0x000fc80000000000 */
[C---:B------:R-:W-:Y:S02]  /*7ce0*/  IMAD R7, R8.reuse, 0x8, R5 ;  /* 0x0000000808077824 */ /* 0x040fe400078e0205 */
[----:B------:R-:W-:Y:S02]  /*7cf0*/  VIADD R8, R8, 0x1 ;  /* 0x0000000108087836 */ /* 0x000fe40000000000 */
[----:B------:R-:W0:Y:S03]  /*7d00*/  SYNCS.PHASECHK.TRANS64.TRYWAIT P0, [R7+URZ], R2 ;  /* 0x00000002070075a7 */ /* 0x000e26000800017f */
[----:B------:R-:W-:-:S04]  /*7d10*/  ISETP.NE.AND P1, PT, R8, 0x7, PT ;  /* 0x000000070800780c */ /* 0x000fc80003f25270 */
[----:B------:R-:W-:Y:S02]  /*7d20*/  SEL R0, RZ, 0x1, P1 ;  /* 0x00000001ff007807 */ /* 0x000fe40000800000 */
[----:B------:R-:W-:Y:S02]  /*7d30*/  SEL R8, R8, RZ, P1 ;  /* 0x000000ff08087207 */ /* 0x000fe40000800000 */
[----:B------:R-:W-:-:S03]  /*7d40*/  LOP3.LUT R9, R3, R0, RZ, 0x3c, !PT ;  /* 0x0000000003097212 */ /* 0x000fc600078e3cff */
[----:B------:R-:W-:Y:S01]  /*7d50*/  IMAD R6, R8, 0x8, R5 ;  /* 0x0000000808067824 */ /* 0x000fe200078e0205 */
[----:B------:R-:W-:Y:S01]  /*7d60*/  SHF.L.U32 R3, R9, 0x1f, RZ ;  /* 0x0000001f09037819 */ /* 0x000fe200000006ff */
[----:B0-----:R-:W-:Y:S06]  /*7d70*/  @!P0 BRA `(.L_x_184) ;  /* 0x0000000400488947 */ /* 0x001fec0003800000 */
.L_x_198:
[----:B------:R-:W1:Y:S01]  /*7d80*/  SYNCS.PHASECHK.TRANS64.TRYWAIT P0, [R6+URZ], R3 ;  /* 0x00000003060075a7 */ /* 0x000e62000800017f */
[----:B------:R-:W-:-:S05]  /*7d90*/  VIADD R0, R8, 0x1 ;  /* 0x0000000108007836 */ /* 0x000fca0000000000 */
[----:B------:R-:W-:-:S04]  /*7da0*/  ISETP.NE.AND P1, PT, R0, 0x7, PT ;  /* 0x000000070000780c */ /* 0x000fc80003f25270 */
[----:B0-----:R-:W-:Y:S02]  /*7db0*/  SEL R2, RZ, 0x1, P1 ;  /* 0x00000001ff027807 */ /* 0x001fe40000800000 */
[----:B------:R-:W-:Y:S02]  /*7dc0*/  SEL R0, R0, RZ, P1 ;  /* 0x000000ff00007207 */ /* 0x000fe40000800000 */
[----:B------:R-:W-:-:S03]  /*7dd0*/  LOP3.LUT R9, R9, R2, RZ, 0x3c, !PT ;  /* 0x0000000209097212 */ /* 0x000fc600078e3cff */
[----:B------:R-:W-:Y:S01]  /*7de0*/  IMAD R7, R0, 0x8, R5 ;  /* 0x0000000800077824 */ /* 0x000fe200078e0205 */
[----:B------:R-:W-:Y:S01]  /*7df0*/  SHF.L.U32 R4, R9, 0x1f, RZ ;  /* 0x0000001f09047819 */ /* 0x000fe200000006ff */
[----:B-1----:R-:W-:Y:S06]  /*7e00*/  @!P0 BRA `(.L_x_185) ;  /* 0x0000000400388947 */ /* 0x002fec0003800000 */
.L_x_199:
[----:B------:R-:W1:Y:S01]  /*7e10*/  SYNCS.PHASECHK.TRANS64.TRYWAIT P0, [R7+URZ], R4 ;  /* 0x00000004070075a7 */ /* 0x000e62000800017f */
[----:B------:R-:W-:-:S05]  /*7e20*/  VIADD R0, R0, 0x1 ;  /* 0x0000000100007836 */ /* 0x000fca0000000000 */
[----:B------:R-:W-:-:S04]  /*7e30*/  ISETP.NE.AND P1, PT, R0, 0x7, PT ;  /* 0x000000070000780c */ /* 0x000fc80003f25270 */
[----:B------:R-:W-:Y:S02]  /*7e40*/  SEL R2, RZ, 0x1, P1 ;  /* 0x00000001ff027807 */ /* 0x000fe40000800000 */
[----:B------:R-:W-:Y:S02]  /*7e50*/  SEL R0, R0, RZ, P1 ;  /* 0x000000ff00007207 */ /* 0x000fe40000800000 */
[----:B------:R-:W-:-:S03]  /*7e60*/  LOP3.LUT R9, R9, R2, RZ, 0x3c, !PT ;  /* 0x0000000209097212 */ /* 0x000fc600078e3cff */
[----:B0-----:R-:W-:Y:S01]  /*7e70*/  IMAD R6, R0, 0x8, R5 ;  /* 0x0000000800067824 */ /* 0x001fe200078e0205 */
[----:B------:R-:W-:Y:S01]  /*7e80*/  SHF.L.U32 R3, R9, 0x1f, RZ ;  /* 0x0000001f09037819 */ /* 0x000fe200000006ff */
[----:B-1----:R-:W-:Y:S06]  /*7e90*/  @!P0 BRA `(.L_x_186) ;  /* 0x0000000400288947 */ /* 0x002fec0003800000 */
.L_x_200:
        /* <DEDUP_REMOVED lines=9> */
.L_x_201:
        /* <DEDUP_REMOVED lines=9> */
.L_x_202:
[----:B------:R-:W1:Y:S01]  /*7fc0*/  SYNCS.PHASECHK.TRANS64.TRYWAIT P0, [R6+URZ], R3 ;  /* 0x00000003060075a7 */ /* 0x000e62000800017f */
[----:B------:R-:W-:-:S05]  /*7fd0*/  VIADD R0, R0, 0x1 ;  /* 0x0000000100007836 */ /* 0x000fca0000000000 */
[----:B------:R-:W-:-:S04]  /*7fe0*/  ISETP.NE.AND P1, PT, R0, 0x7, PT ;  /* 0x000000070000780c */ /* 0x000fc80003f25270 */
[----:B------:R-:W-:Y:S02]  /*7ff0*/  SEL R2, RZ, 0x1, P1 ;  /* 0x00000001ff027807 */ /* 0x000fe40000800000 */
[----:B------:R-:W-:Y:S02]  /*8000*/  SEL R0, R0, RZ, P1 ;  /* 0x000000ff00007207 */ /* 0x000fe40000800000 */
[----:B------:R-:W-:Y:S01]  /*8010*/  LOP3.LUT R2, R9, R2, RZ, 0x3c, !PT ;  /* 0x0000000209027212 */ /* 0x000fe200078e3cff */
[----:B-1----:R-:W-:Y:S06]  /*8020*/  @!P0 BRA `(.L_x_189) ;  /* 0x0000000400008947 */ /* 0x002fec0003800000 */
.L_x_203:
[----:B------:R-:W-:Y:S01]  /*8030*/  IMAD R5, R0, 0x8, R5 ;  /* 0x0000000800057824 */ /* 0x000fe200078e0205 */
[----:B------:R-:W-:-:S07]  /*8040*/  SHF.L.U32 R0, R2, 0x1f, RZ ;  /* 0x0000001f02007819 */ /* 0x000fce00000006ff */
.L_x_190:
[----:B--2---:R2:W3:Y:S02]  /*8050*/  SYNCS.PHASECHK.TRANS64.TRYWAIT P0, [R5+URZ], R0 ;  /* 0x00000000050075a7 */ /* 0x0044e4000800017f */
[----:B---3--:R-:W-:Y:S05]  /*8060*/  @!P0 NANOSLEEP.SYNCS 0x989680 ;  /* 0x009896800000895d */ /* 0x008fea0003900000 */
[----:B------:R-:W3:Y:S02]  /*8070*/  @!P0 SYNCS.PHASECHK.TRANS64 P0, [R5+URZ], R0 ;  /* 0x00000000050085a7 */ /* 0x000ee4000800007f */
[----:B---3--:R-:W-:Y:S05]  /*8080*/  @!P0 BRA `(.L_x_190) ;  /* 0xfffffffc00f08947 */ /* 0x008fea000383ffff */
.L_x_182:
[----:B------:R-:W-:Y:S05]  /*8090*/  BSYNC B0 ;  /* 0x0000000000007941 */ /* 0x000fea0003800000 */
.L_x_181:
[----:B------:R-:W-:Y:S05]  /*80a0*/  EXIT ;  /* 0x000000000000794d */ /* 0x000fea0003800000 */
.L_x_21:
[----:B-1----:R1:W2:Y:S02]  /*80b0*/  SYNCS.PHASECHK.TRANS64.TRYWAIT P1, [R3+URZ], R0 ;  /* 0x00000000030075a7 */ /* 0x0022a4000802017f */
[----:B--2---:R-:W-:Y:S05]  /*80c0*/  @!P1 NANOSLEEP.SYNCS 0x989680 ;  /* 0x009896800000995d */ /* 0x004fea0003900000 */
[----:B------:R-:W2:Y:S02]  /*80d0*/  @!P1 SYNCS.PHASECHK.TRANS64 P1, [R3+URZ], R0 ;  /* 0x00000000030095a7 */ /* 0x000ea4000802007f */
[----:B--2---:R-:W-:Y:S05]  /*80e0*/  @!P1 BRA `(.L_x_21) ;  /* 0xfffffffc00f09947 */ /* 0x004fea000383ffff */
[----:B------:R-:W-:Y:S05]  /*80f0*/  BRA `(.L_x_20) ;  /* 0xffffff9400c07947 */ /* 0x000fea000383ffff */
.L_x_26:
[----:B-1----:R1:W2:Y:S02]  /*8100*/  SYNCS.PHASECHK.TRANS64.TRYWAIT P1, [R5+URZ], R4 ;  /* 0x00000004050075a7 */ /* 0x0022a4000802017f */
[----:B--2---:R-:W-:Y:S05]  /*8110*/  @!P1 NANOSLEEP.SYNCS 0x989680 ;  /* 0x009896800000995d */ /* 0x004fea0003900000 */
[----:B------:R-:W2:Y:S02]  /*8120*/  @!P1 SYNCS.PHASECHK.TRANS64 P1, [R5+URZ], R4 ;  /* 0x00000004050095a7 */ /* 0x000ea4000802007f */
[----:B--2---:R-:W-:Y:S05]  /*8130*/  @!P1 BRA `(.L_x_26) ;  /* 0xfffffffc00f09947 */ /* 0x004fea000383ffff */
[----:B------:R-:W-:Y:S05]  /*8140*/  BRA `(.L_x_25) ;  /* 0xffffff98009c7947 */ /* 0x000fea000383ffff */
.L_x_169:
[----:B------:R-:W-:Y:S01]  /*8150*/  BSSY B1, `(.L_x_191) ;  /* 0x0000006000017945 */ /* 0x000fe20003800000 */
[----:B------:R-:W-:-:S07]  /*8160*/  IMAD.MOV.U32 R15, RZ, RZ, -0x1 ;  /* 0xffffffffff0f7424 */ /* 0x000fce00078e00ff */
[----:B------:R-:W-:Y:S05]  /*8170*/  WARPSYNC.COLLECTIVE R15, `(.L_x_192) ;  /* 0x000000000f0c7348 */ /* 0x000fea0003c00000 */
[----:B------:R-:W-:Y:S02]  /*8180*/  ELECT P6, UR62, PT ;  /* 0x00000000003e782f */ /* 0x000fe400038c0000 */
[----:B------:R-:W-:Y:S01]  /*8190*/  MOV R14, UR62 ;  /* 0x0000003e000e7c02 */ /* 0x000fe20008000f00 */
[----:B------:R-:W-:Y:S10]  /*81a0*/  ENDCOLLECTIVE ;  /* 0x000000000000791b */ /* 0x000ff40003800000 */
.L_x_192:
[----:B------:R-:W-:Y:S05]  /*81b0*/  BSYNC B1 ;  /* 0x0000000000017941 */ /* 0x000fea0003800000 */
.L_x_191:
[----:B------:R-:W-:Y:S05]  /*81c0*/  BRA `(.L_x_193) ;  /* 0xffffffec00ac7947 */ /* 0x000fea000383ffff */
.L_x_172:
[----:B-1----:R1:W2:Y:S02]  /*81d0*/  SYNCS.PHASECHK.TRANS64.TRYWAIT P0, [R23+URZ+0x38], R14 ;  /* 0x0000380e170075a7 */ /* 0x0022a4000800017f */
[----:B--2---:R-:W-:Y:S05]  /*81e0*/  @!P0 NANOSLEEP.SYNCS 0x989680 ;  /* 0x009896800000895d */ /* 0x004fea0003900000 */
[----:B------:R-:W2:Y:S02]  /*81f0*/  @!P0 SYNCS.PHASECHK.TRANS64 P0, [R23+URZ+0x38], R14 ;  /* 0x0000380e170085a7 */ /* 0x000ea4000800007f */
[----:B--2---:R-:W-:Y:S05]  /*8200*/  @!P0 BRA `(.L_x_172) ;  /* 0xfffffffc00f08947 */ /* 0x004fea000383ffff */
[----:B------:R-:W-:Y:S05]  /*8210*/  BRA `(.L_x_194) ;  /* 0xffffffec00ec7947 */ /* 0x000fea000383ffff */
.L_x_180:
[----:B------:R-:W-:Y:S01]  /*8220*/  BSSY B0, `(.L_x_195) ;  /* 0x0000006000007945 */ /* 0x000fe20003800000 */
[----:B------:R-:W-:-:S07]  /*8230*/  IMAD.MOV.U32 R15, RZ, RZ, -0x1 ;  /* 0xffffffffff0f7424 */ /* 0x000fce00078e00ff */
[----:B------:R-:W-:Y:S05]  /*8240*/  WARPSYNC.COLLECTIVE R15, `(.L_x_196) ;  /* 0x000000000f0c7348 */ /* 0x000fea0003c00000 */
[----:B------:R-:W-:Y:S02]  /*8250*/  ELECT P6, UR62, PT ;  /* 0x00000000003e782f */ /* 0x000fe400038c0000 */
[----:B------:R-:W-:Y:S01]  /*8260*/  MOV R14, UR62 ;  /* 0x0000003e000e7c02 */ /* 0x000fe20008000f00 */
[----:B------:R-:W-:Y:S10]  /*8270*/  ENDCOLLECTIVE ;  /* 0x000000000000791b */ /* 0x000ff40003800000 */
.L_x_196:
[----:B------:R-:W-:Y:S05]  /*8280*/  BSYNC B0 ;  /* 0x0000000000007941 */ /* 0x000fea0003800000 */
.L_x_195:
[----:B------:R-:W-:Y:S05]  /*8290*/  BRA `(.L_x_197) ;  /* 0xfffffff800647947 */ /* 0x000fea000383ffff */
.L_x_184:
[----:B0-----:R0:W1:Y:S02]  /*82a0*/  SYNCS.PHASECHK.TRANS64.TRYWAIT P0, [R7+URZ], R2 ;  /* 0x00000002070075a7 */ /* 0x001064000800017f */
[----:B-1----:R-:W-:Y:S05]  /*82b0*/  @!P0 NANOSLEEP.SYNCS 0x989680 ;  /* 0x009896800000895d */ /* 0x002fea0003900000 */
[----:B------:R-:W1:Y:S02]  /*82c0*/  @!P0 SYNCS.PHASECHK.TRANS64 P0, [R7+URZ], R2 ;  /* 0x00000002070085a7 */ /* 0x000e64000800007f */
[----:B-1----:R-:W-:Y:S05]  /*82d0*/  @!P0 BRA `(.L_x_184) ;  /* 0xfffffffc00f08947 */ /* 0x002fea000383ffff */
[----:B------:R-:W-:Y:S05]  /*82e0*/  BRA `(.L_x_198) ;  /* 0xfffffff800a47947 */ /* 0x000fea000383ffff */
.L_x_185:
[----:B0-----:R0:W1:Y:S02]  /*82f0*/  SYNCS.PHASECHK.TRANS64.TRYWAIT P0, [R6+URZ], R3 ;  /* 0x00000003060075a7 */ /* 0x001064000800017f */
[----:B-1----:R-:W-:Y:S05]  /*8300*/  @!P0 NANOSLEEP.SYNCS 0x989680 ;  /* 0x009896800000895d */ /* 0x002fea0003900000 */
[----:B------:R-:W1:Y:S02]  /*8310*/  @!P0 SYNCS.PHASECHK.TRANS64 P0, [R6+URZ], R3 ;  /* 0x00000003060085a7 */ /* 0x000e64000800007f */
[----:B-1----:R-:W-:Y:S05]  /*8320*/  @!P0 BRA `(.L_x_185) ;  /* 0xfffffffc00f08947 */ /* 0x002fea000383ffff */
[----:B------:R-:W-:Y:S05]  /*8330*/  BRA `(.L_x_199) ;  /* 0xfffffff800b47947 */ /* 0x000fea000383ffff */
.L_x_186:
[----:B0-----:R0:W1:Y:S02]  /*8340*/  SYNCS.PHASECHK.TRANS64.TRYWAIT P0, [R7+URZ], R4 ;  /* 0x00000004070075a7 */ /* 0x001064000800017f */
[----:B-1----:R-:W-:Y:S05]  /*8350*/  @!P0 NANOSLEEP.SYNCS 0x989680 ;  /* 0x009896800000895d */ /* 0x002fea0003900000 */
[----:B------:R-:W1:Y:S02]  /*8360*/  @!P0 SYNCS.PHASECHK.TRANS64 P0, [R7+URZ], R4 ;  /* 0x00000004070085a7 */ /* 0x000e64000800007f */
[----:B-1----:R-:W-:Y:S05]  /*8370*/  @!P0 BRA `(.L_x_186) ;  /* 0xfffffffc00f08947 */ /* 0x002fea000383ffff */
[----:B------:R-:W-:Y:S05]  /*8380*/  BRA `(.L_x_200) ;  /* 0xfffffff800c47947 */ /* 0x000fea000383ffff */
.L_x_187:
[----:B0-----:R0:W1:Y:S02]  /*8390*/  SYNCS.PHASECHK.TRANS64.TRYWAIT P0, [R6+URZ], R3 ;  /* 0x00000003060075a7 */ /* 0x001064000800017f */
[----:B-1----:R-:W-:Y:S05]  /*83a0*/  @!P0 NANOSLEEP.SYNCS 0x989680 ;  /* 0x009896800000895d */ /* 0x002fea0003900000 */
[----:B------:R-:W1:Y:S02]  /*83b0*/  @!P0 SYNCS.PHASECHK.TRANS64 P0, [R6+URZ], R3 ;  /* 0x00000003060085a7 */ /* 0x000e64000800007f */
[----:B-1----:R-:W-:Y:S05]  /*83c0*/  @!P0 BRA `(.L_x_187) ;  /* 0xfffffffc00f08947 */ /* 0x002fea000383ffff */
[----:B------:R-:W-:Y:S05]  /*83d0*/  BRA `(.L_x_201) ;  /* 0xfffffff800d47947 */ /* 0x000fea000383ffff */
.L_x_188:
[----:B0-----:R0:W1:Y:S02]  /*83e0*/  SYNCS.PHASECHK.TRANS64.TRYWAIT P0, [R7+URZ], R4 ;  /* 0x00000004070075a7 */ /* 0x001064000800017f */
[----:B-1----:R-:W-:Y:S05]  /*83f0*/  @!P0 NANOSLEEP.SYNCS 0x989680 ;  /* 0x009896800000895d */ /* 0x002fea0003900000 */
[----:B------:R-:W1:Y:S02]  /*8400*/  @!P0 SYNCS.PHASECHK.TRANS64 P0, [R7+URZ], R4 ;  /* 0x00000004070085a7 */ /* 0x000e64000800007f */
[----:B-1----:R-:W-:Y:S05]  /*8410*/  @!P0 BRA `(.L_x_188) ;  /* 0xfffffffc00f08947 */ /* 0x002fea000383ffff */
[----:B------:R-:W-:Y:S05]  /*8420*/  BRA `(.L_x_202) ;  /* 0xfffffff800e47947 */ /* 0x000fea000383ffff */
.L_x_189:
[----:B-1----:R1:W2:Y:S02]  /*8430*/  SYNCS.PHASECHK.TRANS64.TRYWAIT P0, [R6+URZ], R3 ;  /* 0x00000003060075a7 */ /* 0x0022a4000800017f */
[----:B--2---:R-:W-:Y:S05]  /*8440*/  @!P0 NANOSLEEP.SYNCS 0x989680 ;  /* 0x009896800000895d */ /* 0x004fea0003900000 */
[----:B------:R-:W2:Y:S02]  /*8450*/  @!P0 SYNCS.PHASECHK.TRANS64 P0, [R6+URZ], R3 ;  /* 0x00000003060085a7 */ /* 0x000ea4000800007f */
[----:B--2---:R-:W-:Y:S05]  /*8460*/  @!P0 BRA `(.L_x_189) ;  /* 0xfffffffc00f08947 */ /* 0x004fea000383ffff */
[----:B------:R-:W-:Y:S05]  /*8470*/  BRA `(.L_x_203) ;  /* 0xfffffff800ec7947 */ /* 0x000fea000383ffff */
.L_x_204:
[----:B------:R-:W-:-:S00]  /*8480*/  BRA `(.L_x_204) ;  /* 0xfffffffc00fc7947 */ /* 0x000fc0000383ffff */
[----:B------:R-:W-:-:S00]  /*8490*/  NOP ;  /* 0x0000000000007918 */ /* 0x000fc00000000000 */
        /* <DEDUP_REMOVED lines=14> */
.L_x_205:


//--------------------- .nv.global.init           --------------------------
	.section	.nv.global.init,"aw",@progbits
.nv.global.init:
	.type		$str$22,@object
	.size		$str$22,($str$23 - $str$22)
$str$22:
        /*0000*/ 	.byte	0x6b, 0x5f, 0x74, 0x69, 0x6c, 0x65, 0x5f, 0x63, 0x6f, 0x75, 0x6e, 0x74, 0x20, 0x3e, 0x3d, 0x20
        /*0010*/ 	.byte	0x31, 0x00
	.type		$str$23,@object
	.size		$str$23,(__unnamed_1 - $str$23)
$str$23:
        /*0012*/ 	.byte	0x2f, 0x74, 0x6d, 0x70, 0x2f, 0x63, 0x75, 0x74, 0x6c, 0x61, 0x73, 0x73, 0x5f, 0x73, 0x77, 0x65
        /*0022*/ 	.byte	0x65, 0x70, 0x5f, 0x73, 0x72, 0x63, 0x2f, 0x69, 0x6e, 0x63, 0x6c, 0x75, 0x64, 0x65, 0x2f, 0x63
        /*0032*/ 	.byte	0x75, 0x74, 0x6c, 0x61, 0x73, 0x73, 0x2f, 0x67, 0x65, 0x6d, 0x6d, 0x2f, 0x63, 0x6f, 0x6c, 0x6c
        /*0042*/ 	.byte	0x65, 0x63, 0x74, 0x69, 0x76, 0x65, 0x2f, 0x73, 0x6d, 0x39, 0x30, 0x5f, 0x6d, 0x6d, 0x61, 0x5f
        /*0052*/ 	.byte	0x74, 0x6d, 0x61, 0x5f, 0x67, 0x6d, 0x6d, 0x61, 0x5f, 0x73, 0x73, 0x5f, 0x77, 0x61, 0x72, 0x70
        /*0062*/ 	.byte	0x73, 0x70, 0x65, 0x63, 0x69, 0x61, 0x6c, 0x69, 0x7a, 0x65, 0x64, 0x2e, 0x68, 0x70, 0x70, 0x00
	.type		__unnamed_1,@object
	.size		__unnamed_1,(.L_0 - __unnamed_1)
__unnamed_1:
        /*0072*/ 	.byte	0x76, 0x6f, 0x69, 0x64, 0x20, 0x63, 0x75, 0x74, 0x6c, 0x61, 0x73, 0x73, 0x3a, 0x3a, 0x67, 0x65
        /* <DEDUP_REMOVED lines=180> */
        /*0bc2*/ 	.byte	0x74, 0x69, 0x74, 0x79, 0x5d, 0x00
.L_0:


//--------------------- .nv.shared._ZN7cutlass13device_kernelINS_4gemm6kernel13GemmUniversalIN4cute5tupleIJiiiiEEENS1_10collective13CollectiveMmaINS1_34MainloopSm90TmaGmmaWarpSpecializedILi7ENS5_IJNS4_1CILi2EEENSA_ILi1EEESC_EEENS1_35KernelTmaWarpSpecializedCooperativeEEENS5_IJNSA_ILi128EEESG_NSA_ILi64EEEEEENS_6half_tENS5_IJSC_llEEESJ_NS5_IJlSC_lEEENS4_8TiledMMAINS4_8MMA_AtomIJNS4_4SM904GMMA26MMA_64x128x16_F32F16F16_SSILNSP_5MajorE1ELSR_0ELNSP_7ScaleInE1ELSS_1EEEEEENS4_6LayoutISD_NS5_IJSC_NSA_ILi0EEESW_EEEEENS5_IJNS4_10UnderscoreESZ_SZ_EEEEENS4_13SM90_TMA_LOADENS4_14ComposedLayoutINS4_7SwizzleILi3ELi4ELi3EEENS4_18smem_ptr_flag_bitsILi16EEENSV_INS5_IJSH_NSA_ILi8EEEEEENS5_IJSC_SH_EEEEEEEvNS4_8identityENS4_23SM90_TMA_LOAD_MULTICASTENS13_IS15_S17_NSV_INS5_IJS18_SH_EEENS5_IJSH_SC_EEEEEEEvS1D_EENS_8epilogue10collective6detail29Sm90TmaWarpSpecializedAdapterINS1L_15DefaultEpilogueISJ_SL_SL_NS1K_6thread17LinearCombinationISJ_Li1EffLNS1P_9ScaleType4KindE0ELNS_15FloatRoundStyleE2ESJ_EENS1_15EpilogueDefaultEEEEEvvEEEEvNT_6ParamsE --------------------------
	.section	.nv.shared._ZN7cutlass13device_kernelINS_4gemm6kernel13GemmUniversalIN4cute5tupleIJiiiiEEENS1_10collective13CollectiveMmaINS1_34MainloopSm90TmaGmmaWarpSpecializedILi7ENS5_IJNS4_1CILi2EEENSA_ILi1EEESC_EEENS1_35KernelTmaWarpSpecializedCooperativeEEENS5_IJNSA_ILi128EEESG_NSA_ILi64EEEEEENS_6half_tENS5_IJSC_llEEESJ_NS5_IJlSC_lEEENS4_8TiledMMAINS4_8MMA_AtomIJNS4_4SM904GMMA26MMA_64x128x16_F32F16F16_SSILNSP_5MajorE1ELSR_0ELNSP_7ScaleInE1ELSS_1EEEEEENS4_6LayoutISD_NS5_IJSC_NSA_ILi0EEESW_EEEEENS5_IJNS4_10UnderscoreESZ_SZ_EEEEENS4_13SM90_TMA_LOADENS4_14ComposedLayoutINS4_7SwizzleILi3ELi4ELi3EEENS4_18smem_ptr_flag_bitsILi16EEENSV_INS5_IJSH_NSA_ILi8EEEEEENS5_IJSC_SH_EEEEEEEvNS4_8identityENS4_23SM90_TMA_LOAD_MULTICASTENS13_IS15_S17_NSV_INS5_IJS18_SH_EEENS5_IJSH_SC_EEEEEEEvS1D_EENS_8epilogue10collective6detail29Sm90TmaWarpSpecializedAdapterINS1L_15DefaultEpilogueISJ_SL_SL_NS1K_6thread17LinearCombinationISJ_Li1EffLNS1P_9ScaleType4KindE0ELNS_15FloatRoundStyleE2ESJ_EENS1_15EpilogueDefaultEEEEEvvEEEEvNT_6ParamsE,"aw",@nobits
	.sectionflags	@""
	.align	16
	.zero		1024


//--------------------- .nv.shared.reserved.0     --------------------------
	.section	.nv.shared.reserved.0,"aw",@nobits
	.weak		__nv_reservedSMEM_offset_0_alias
	.size		__nv_reservedSMEM_offset_0_alias, 0, 0
	.other		__nv_reservedSMEM_offset_0_alias,@"STO_CUDA_RESERVED_SHARED STV_DEFAULT"
__nv_reservedSMEM_offset_0_alias:
	.zero		0


//--------------------- .nv.global                --------------------------
	.section	.nv.global,"aw",@nobits
.nv.global:
	.type		_ZN40_INTERNAL_a85e9f93_4_k_cu_4c839bec_322374cute1_E,@object
	.size		_ZN40_INTERNAL_a85e9f93_4_k_cu_4c839bec_322374cute1_E,(_ZN40_INTERNAL_a85e9f93_4_k_cu_4c839bec_322374cuda3std3__45__cpo6cbeginE - _ZN40_INTERNAL_a85e9f93_4_k_cu_4c839bec_322374cute1_E)
_ZN40_INTERNAL_a85e9f93_4_k_cu_4c839bec_322374cute1_E:
	.zero		1
	.type		_ZN40_INTERNAL_a85e9f93_4_k_cu_4c839bec_322374cuda3std3__45__cpo6cbeginE,@object
	.size		_ZN40_INTERNAL_a85e9f93_4_k_cu_4c839bec_322374cuda3std3__45__cpo6cbeginE,(_ZN40_INTERNAL_a85e9f93_4_k_cu_4c839bec_322374cuda3std3__48in_placeE - _ZN40_INTERNAL_a85e9f93_4_k_cu_4c839bec_322374cuda3std3__45__cpo6cbeginE)
_ZN40_INTERNAL_a85e9f93_4_k_cu_4c839bec_322374cuda3std3__45__cpo6cbeginE:
	.zero		1
	.type		_ZN40_INTERNAL_a85e9f93_4_k_cu_4c839bec_322374cuda3std3__48in_placeE,@object
	.size		_ZN40_INTERNAL_a85e9f93_4_k_cu_4c839bec_322374cuda3std3__48in_placeE,(_ZN40_INTERNAL_a85e9f93_4_k_cu_4c839bec_322374cuda3std6ranges3__45__cpo9iter_moveE - _ZN40_INTERNAL_a85e9f93_4_k_cu_4c839bec_322374cuda3std3__48in_placeE)
_ZN40_INTERNAL_a85e9f93_4_k_cu_4c839bec_322374cuda3std3__48in_placeE:
	.zero		1
	.type		_ZN40_INTERNAL_a85e9f93_4_k_cu_4c839bec_322374cuda3std6ranges3__45__cpo9iter_moveE,@object
	.size		_ZN40_INTERNAL_a85e9f93_4_k_cu_4c839bec_322374cuda3std6ranges3__45__cpo9iter_moveE,(_ZN40_INTERNAL_a85e9f93_4_k_cu_4c839bec_322374cuda3std3__45__cpo5beginE - _ZN40_INTERNAL_a85e9f93_4_k_cu_4c839bec_322374cuda3std6ranges3__45__cpo9iter_moveE)
_ZN40_INTERNAL_a85e9f93_4_k_cu_4c839bec_322374cuda3std6ranges3__45__cpo9iter_moveE:
	.zero		1
	.type		_ZN40_INTERNAL_a85e9f93_4_k_cu_4c839bec_322374cuda3std3__45__cpo5beginE,@object
	.size		_ZN40_INTERNAL_a85e9f93_4_k_cu_4c839bec_322374cuda3std3__45__cpo5beginE,(_ZN40_INTERNAL_a85e9f93_4_k_cu_4c839bec_322374cuda3std3__442_GLOBAL__N__a85e9f93_4_k_cu_4c839bec_322376ignoreE - _ZN40_INTERNAL_a85e9f93_4_k_cu_4c839bec_322374cuda3std3__45__cpo5beginE)
_ZN40_INTERNAL_a85e9f93_4_k_cu_4c839bec_322374cuda3std3__45__cpo5beginE:
	.zero		1
	.type		_ZN40_INTERNAL_a85e9f93_4_k_cu_4c839bec_322374cuda3std3__442_GLOBAL__N__a85e9f93_4_k_cu_4c839bec_322376ignoreE,@object
	.size		_ZN40_INTERNAL_a85e9f93_4_k_cu_4c839bec_322374cuda3std3__442_GLOBAL__N__a85e9f93_4_k_cu_4c839bec_322376ignoreE,(_ZN40_INTERNAL_a85e9f93_4_k_cu_4c839bec_322374cute7productE - _ZN40_INTERNAL_a85e9f93_4_k_cu_4c839bec_322374cuda3std3__442_GLOBAL__N__a85e9f93_4_k_cu_4c839bec_322376ignoreE)
_ZN40_INTERNAL_a85e9f93_4_k_cu_4c839bec_322374cuda3std3__442_GLOBAL__N__a85e9f93_4_k_cu_4c839bec_322376ignoreE:
	.zero		1
	.type		_ZN40_INTERNAL_a85e9f93_4_k_cu_4c839bec_322374cute7productE,@object
	.size		_ZN40_INTERNAL_a85e9f93_4_k_cu_4c839bec_322374cute7productE,(_ZN40_INTERNAL_a85e9f93_4_k_cu_4c839bec_322374cuda3std3__45__cpo3endE - _ZN40_INTERNAL_a85e9f93_4_k_cu_4c839bec_322374cute7productE)
_ZN40_INTERNAL_a85e9f93_4_k_cu_4c839bec_322374cute7productE:
	.zero		1
	.type		_ZN40_INTERNAL_a85e9f93_4_k_cu_4c839bec_322374cuda3std3__45__cpo3endE,@object
	.size		_ZN40_INTERNAL_a85e9f93_4_k_cu_4c839bec_322374cuda3std3__45__cpo3endE,(_ZN40_INTERNAL_a85e9f93_4_k_cu_4c839bec_322374cuda3std3__419piecewise_constructE - _ZN40_INTERNAL_a85e9f93_4_k_cu_4c839bec_322374cuda3std3__45__cpo3endE)
_ZN40_INTERNAL_a85e9f93_4_k_cu_4c839bec_322374cuda3std3__45__cpo3endE:
	.zero		1
	.type		_ZN40_INTERNAL_a85e9f93_4_k_cu_4c839bec_322374cuda3std3__419piecewise_constructE,@object
	.size		_ZN40_INTERNAL_a85e9f93_4_k_cu_4c839bec_322374cuda3std3__419piecewise_constructE,(_ZN40_INTERNAL_a85e9f93_4_k_cu_4c839bec_322374cuda3std3__45__cpo4cendE - _ZN40_INTERNAL_a85e9f93_4_k_cu_4c839bec_322374cuda3std3__419piecewise_constructE)
_ZN40_INTERNAL_a85e9f93_4_k_cu_4c839bec_322374cuda3std3__419piecewise_constructE:
	.zero		1
	.type		_ZN40_INTERNAL_a85e9f93_4_k_cu_4c839bec_322374cuda3std3__45__cpo4cendE,@object
	.size		_ZN40_INTERNAL_a85e9f93_4_k_cu_4c839bec_322374cuda3std3__45__cpo4cendE,(_ZN40_INTERNAL_a85e9f93_4_k_cu_4c839bec_322374cuda3std6ranges3__45__cpo4swapE - _ZN40_INTERNAL_a85e9f93_4_k_cu_4c839bec_322374cuda3std3__45__cpo4cendE)
_ZN40_INTERNAL_a85e9f93_4_k_cu_4c839bec_322374cuda3std3__45__cpo4cendE:
	.zero		1
	.type		_ZN40_INTERNAL_a85e9f93_4_k_cu_4c839bec_322374cuda3std6ranges3__45__cpo4swapE,@object
	.size		_ZN40_INTERNAL_a85e9f93_4_k_cu_4c839bec_322374cuda3std6ranges3__45__cpo4swapE,(.L_8 - _ZN40_INTERNAL_a85e9f93_4_k_cu_4c839bec_322374cuda3std6ranges3__45__cpo4swapE)
_ZN40_INTERNAL_a85e9f93_4_k_cu_4c839bec_322374cuda3std6ranges3__45__cpo4swapE:
	.zero		1
.L_8:


//--------------------- .nv.constant0._ZN7cutlass13device_kernelINS_4gemm6kernel13GemmUniversalIN4cute5tupleIJiiiiEEENS1_10collective13CollectiveMmaINS1_34MainloopSm90TmaGmmaWarpSpecializedILi7ENS5_IJNS4_1CILi2EEENSA_ILi1EEESC_EEENS1_35KernelTmaWarpSpecializedCooperativeEEENS5_IJNSA_ILi128EEESG_NSA_ILi64EEEEEENS_6half_tENS5_IJSC_llEEESJ_NS5_IJlSC_lEEENS4_8TiledMMAINS4_8MMA_AtomIJNS4_4SM904GMMA26MMA_64x128x16_F32F16F16_SSILNSP_5MajorE1ELSR_0ELNSP_7ScaleInE1ELSS_1EEEEEENS4_6LayoutISD_NS5_IJSC_NSA_ILi0EEESW_EEEEENS5_IJNS4_10UnderscoreESZ_SZ_EEEEENS4_13SM90_TMA_LOADENS4_14ComposedLayoutINS4_7SwizzleILi3ELi4ELi3EEENS4_18smem_ptr_flag_bitsILi16EEENSV_INS5_IJSH_NSA_ILi8EEEEEENS5_IJSC_SH_EEEEEEEvNS4_8identityENS4_23SM90_TMA_LOAD_MULTICASTENS13_IS15_S17_NSV_INS5_IJS18_SH_EEENS5_IJSH_SC_EEEEEEEvS1D_EENS_8epilogue10collective6detail29Sm90TmaWarpSpecializedAdapterINS1L_15DefaultEpilogueISJ_SL_SL_NS1K_6thread17LinearCombinationISJ_Li1EffLNS1P_9ScaleType4KindE0ELNS_15FloatRoundStyleE2ESJ_EENS1_15EpilogueDefaultEEEEEvvEEEEvNT_6ParamsE --------------------------
	.section	.nv.constant0._ZN7cutlass13device_kernelINS_4gemm6kernel13GemmUniversalIN4cute5tupleIJiiiiEEENS1_10collective13CollectiveMmaINS1_34MainloopSm90TmaGmmaWarpSpecializedILi7ENS5_IJNS4_1CILi2EEENSA_ILi1EEESC_EEENS1_35KernelTmaWarpSpecializedCooperativeEEENS5_IJNSA_ILi128EEESG_NSA_ILi64EEEEEENS_6half_tENS5_IJSC_llEEESJ_NS5_IJlSC_lEEENS4_8TiledMMAINS4_8MMA_AtomIJNS4_4SM904GMMA26MMA_64x128x16_F32F16F16_SSILNSP_5MajorE1ELSR_0ELNSP_7ScaleInE1ELSS_1EEEEEENS4_6LayoutISD_NS5_IJSC_NSA_ILi0EEESW_EEEEENS5_IJNS4_10UnderscoreESZ_SZ_EEEEENS4_13SM90_TMA_LOADENS4_14ComposedLayoutINS4_7SwizzleILi3ELi4ELi3EEENS4_18smem_ptr_flag_bitsILi16EEENSV_INS5_IJSH_NSA_ILi8EEEEEENS5_IJSC_SH_EEEEEEEvNS4_8identityENS4_23SM90_TMA_LOAD_MULTICASTENS13_IS15_S17_NSV_INS5_IJS18_SH_EEENS5_IJSH_SC_EEEEEEEvS1D_EENS_8epilogue10collective6detail29Sm90TmaWarpSpecializedAdapterINS1L_15DefaultEpilogueISJ_SL_SL_NS1K_6thread17LinearCombinationISJ_Li1EffLNS1P_9ScaleType4KindE0ELNS_15FloatRoundStyleE2ESJ_EENS1_15EpilogueDefaultEEEEEvvEEEEvNT_6ParamsE,"a",@progbits
	.sectionflags	@""
	.align	4
.nv.constant0._ZN7cutlass13device_kernelINS_4gemm6kernel13GemmUniversalIN4cute5tupleIJiiiiEEENS1_10collective13CollectiveMmaINS1_34MainloopSm90TmaGmmaWarpSpecializedILi7ENS5_IJNS4_1CILi2EEENSA_ILi1EEESC_EEENS1_35KernelTmaWarpSpecializedCooperativeEEENS5_IJNSA_ILi128EEESG_NSA_ILi64EEEEEENS_6half_tENS5_IJSC_llEEESJ_NS5_IJlSC_lEEENS4_8TiledMMAINS4_8MMA_AtomIJNS4_4SM904GMMA26MMA_64x128x16_F32F16F16_SSILNSP_5MajorE1ELSR_0ELNSP_7ScaleInE1ELSS_1EEEEEENS4_6LayoutISD_NS5_IJSC_NSA_ILi0EEESW_EEEEENS5_IJNS4_10UnderscoreESZ_SZ_EEEEENS4_13SM90_TMA_LOADENS4_14ComposedLayoutINS4_7SwizzleILi3ELi4ELi3EEENS4_18smem_ptr_flag_bitsILi16EEENSV_INS5_IJSH_NSA_ILi8EEEEEENS5_IJSC_SH_EEEEEEEvNS4_8identityENS4_23SM90_TMA_LOAD_MULTICASTENS13_IS15_S17_NSV_INS5_IJS18_SH_EEENS5_IJSH_SC_EEEEEEEvS1D_EENS_8epilogue10collective6detail29Sm90TmaWarpSpecializedAdapterINS1L_15DefaultEpilogueISJ_SL_SL_NS1K_6thread17LinearCombinationISJ_Li1EffLNS1P_9ScaleType4KindE0ELNS_15FloatRoundStyleE2ESJ_EENS1_15EpilogueDefaultEEEEEvvEEEEvNT_6ParamsE:
	.zero		1664


//--------------------- SYMBOLS --------------------------

	.type		.nv.reservedSmem.offset0,@object
	.size		.nv.reservedSmem.offset0,0x4
	.type		__assertfail,@function
